//
// Generated by NVIDIA NVVM Compiler
//
// Compiler Build ID: CL-36424714
// Cuda compilation tools, release 13.0, V13.0.88
// Based on NVVM 20.0.0
//

.version 9.0
.target sm_100
.address_size 64

	// .globl	k_gain_ratio_step_4_f
.extern .func  (.param .b32 func_retval0) vprintf
(
	.param .b64 vprintf_param_0,
	.param .b64 vprintf_param_1
)
;
.global .align 1 .b8 $str[4] = {99, 112, 32};
.global .align 1 .b8 $str$1[53] = {97, 99, 116, 117, 97, 108, 61, 37, 102, 44, 32, 114, 104, 111, 61, 37, 102, 44, 32, 112, 114, 101, 100, 105, 99, 116, 101, 100, 61, 37, 102, 44, 32, 115, 116, 101, 112, 95, 116, 121, 112, 101, 61, 37, 100, 44, 32, 102, 61, 37, 102, 10};

.visible .entry k_gain_ratio_step_4_f(
	.param .u64 .ptr .align 1 k_gain_ratio_step_4_f_param_0,
	.param .u64 .ptr .align 1 k_gain_ratio_step_4_f_param_1,
	.param .u64 .ptr .align 1 k_gain_ratio_step_4_f_param_2,
	.param .u64 .ptr .align 1 k_gain_ratio_step_4_f_param_3,
	.param .u64 .ptr .align 1 k_gain_ratio_step_4_f_param_4,
	.param .u64 .ptr .align 1 k_gain_ratio_step_4_f_param_5,
	.param .u64 .ptr .align 1 k_gain_ratio_step_4_f_param_6,
	.param .u64 .ptr .align 1 k_gain_ratio_step_4_f_param_7,
	.param .u64 .ptr .align 1 k_gain_ratio_step_4_f_param_8,
	.param .f32 k_gain_ratio_step_4_f_param_9,
	.param .f32 k_gain_ratio_step_4_f_param_10,
	.param .f32 k_gain_ratio_step_4_f_param_11,
	.param .f32 k_gain_ratio_step_4_f_param_12,
	.param .u32 k_gain_ratio_step_4_f_param_13
)
{
	.local .align 8 .b8 	__local_depot0[40];
	.reg .b64 	%SP;
	.reg .b64 	%SPL;
	.reg .pred 	%p<12>;
	.reg .b16 	%rs<7>;
	.reg .b32 	%r<18>;
	.reg .b32 	%f<86>;
	.reg .b64 	%rd<66>;
	.reg .b64 	%fd<5>;

	mov.u64 	%SPL, __local_depot0;
	cvta.local.u64 	%SP, %SPL;
	ld.param.u64 	%rd17, [k_gain_ratio_step_4_f_param_0];
	ld.param.u64 	%rd18, [k_gain_ratio_step_4_f_param_2];
	ld.param.u64 	%rd13, [k_gain_ratio_step_4_f_param_3];
	ld.param.u64 	%rd15, [k_gain_ratio_step_4_f_param_5];
	ld.param.u64 	%rd19, [k_gain_ratio_step_4_f_param_6];
	ld.param.u64 	%rd16, [k_gain_ratio_step_4_f_param_7];
	ld.param.u64 	%rd20, [k_gain_ratio_step_4_f_param_8];
	ld.param.f32 	%f4, [k_gain_ratio_step_4_f_param_9];
	ld.param.f32 	%f5, [k_gain_ratio_step_4_f_param_10];
	ld.param.f32 	%f6, [k_gain_ratio_step_4_f_param_11];
	ld.param.f32 	%f7, [k_gain_ratio_step_4_f_param_12];
	ld.param.u32 	%r2, [k_gain_ratio_step_4_f_param_13];
	cvta.to.global.u64 	%rd1, %rd19;
	cvta.to.global.u64 	%rd2, %rd18;
	cvta.to.global.u64 	%rd3, %rd17;
	cvta.to.global.u64 	%rd4, %rd20;
	mov.u32 	%r3, %ntid.x;
	mov.u32 	%r4, %ctaid.x;
	mov.u32 	%r5, %tid.x;
	mad.lo.s32 	%r1, %r3, %r4, %r5;
	setp.ge.s32 	%p1, %r1, %r2;
	@%p1 bra 	$L__BB0_18;
	cvt.s64.s32 	%rd21, %r1;
	add.s64 	%rd5, %rd4, %rd21;
	ld.global.u8 	%rs1, [%rd5];
	setp.eq.s16 	%p2, %rs1, 0;
	@%p2 bra 	$L__BB0_18;
	ld.param.u64 	%rd65, [k_gain_ratio_step_4_f_param_4];
	ld.param.u64 	%rd64, [k_gain_ratio_step_4_f_param_1];
	mul.wide.s32 	%rd22, %r1, 4;
	add.s64 	%rd23, %rd3, %rd22;
	ld.global.f32 	%f8, [%rd23];
	cvta.to.global.u64 	%rd24, %rd64;
	add.s64 	%rd25, %rd24, %rd22;
	ld.global.f32 	%f9, [%rd25];
	sub.f32 	%f10, %f8, %f9;
	mul.f32 	%f1, %f10, 0f3F000000;
	cvta.to.global.u64 	%rd26, %rd13;
	add.s64 	%rd27, %rd26, %rd22;
	ld.global.f32 	%f11, [%rd27];
	cvta.to.global.u64 	%rd28, %rd15;
	add.s64 	%rd29, %rd28, %rd22;
	ld.global.f32 	%f12, [%rd29];
	mul.f32 	%f13, %f12, %f11;
	mul.f32 	%f14, %f13, %f11;
	mov.f32 	%f15, 0f00000000;
	sub.f32 	%f16, %f15, %f14;
	mul.wide.s32 	%rd6, %r2, 4;
	add.s64 	%rd30, %rd27, %rd6;
	ld.global.f32 	%f17, [%rd30];
	add.s64 	%rd31, %rd29, %rd6;
	ld.global.f32 	%f18, [%rd31];
	mul.f32 	%f19, %f18, %f17;
	mul.f32 	%f20, %f19, %f11;
	fma.rn.f32 	%f21, %f19, %f11, %f20;
	sub.f32 	%f22, %f16, %f21;
	add.s64 	%rd32, %rd31, %rd6;
	ld.global.f32 	%f23, [%rd32];
	mul.f32 	%f24, %f23, %f17;
	mul.f32 	%f25, %f24, %f17;
	sub.f32 	%f26, %f22, %f25;
	add.s64 	%rd33, %rd30, %rd6;
	ld.global.f32 	%f27, [%rd33];
	add.s64 	%rd34, %rd32, %rd6;
	ld.global.f32 	%f28, [%rd34];
	mul.f32 	%f29, %f28, %f27;
	mul.f32 	%f30, %f29, %f11;
	fma.rn.f32 	%f31, %f29, %f11, %f30;
	sub.f32 	%f32, %f26, %f31;
	add.s64 	%rd35, %rd34, %rd6;
	ld.global.f32 	%f33, [%rd35];
	mul.f32 	%f34, %f33, %f27;
	mul.f32 	%f35, %f34, %f17;
	fma.rn.f32 	%f36, %f34, %f17, %f35;
	sub.f32 	%f37, %f32, %f36;
	add.s64 	%rd36, %rd35, %rd6;
	ld.global.f32 	%f38, [%rd36];
	mul.f32 	%f39, %f38, %f27;
	mul.f32 	%f40, %f39, %f27;
	sub.f32 	%f41, %f37, %f40;
	add.s64 	%rd37, %rd33, %rd6;
	ld.global.f32 	%f42, [%rd37];
	add.s64 	%rd38, %rd36, %rd6;
	ld.global.f32 	%f43, [%rd38];
	mul.f32 	%f44, %f43, %f42;
	mul.f32 	%f45, %f44, %f11;
	fma.rn.f32 	%f46, %f44, %f11, %f45;
	sub.f32 	%f47, %f41, %f46;
	add.s64 	%rd39, %rd38, %rd6;
	ld.global.f32 	%f48, [%rd39];
	mul.f32 	%f49, %f48, %f42;
	mul.f32 	%f50, %f49, %f17;
	fma.rn.f32 	%f51, %f49, %f17, %f50;
	sub.f32 	%f52, %f47, %f51;
	add.s64 	%rd40, %rd39, %rd6;
	ld.global.f32 	%f53, [%rd40];
	mul.f32 	%f54, %f53, %f42;
	mul.f32 	%f55, %f54, %f27;
	fma.rn.f32 	%f56, %f54, %f27, %f55;
	sub.f32 	%f57, %f52, %f56;
	add.s64 	%rd41, %rd40, %rd6;
	ld.global.f32 	%f58, [%rd41];
	mul.f32 	%f59, %f58, %f42;
	mul.f32 	%f60, %f59, %f42;
	sub.f32 	%f61, %f57, %f60;
	mul.f32 	%f62, %f61, 0f3F000000;
	cvta.to.global.u64 	%rd42, %rd65;
	add.s64 	%rd43, %rd42, %rd22;
	ld.global.f32 	%f63, [%rd43];
	mul.f32 	%f64, %f11, %f63;
	sub.f32 	%f65, %f62, %f64;
	add.s64 	%rd44, %rd43, %rd6;
	ld.global.f32 	%f66, [%rd44];
	mul.f32 	%f67, %f17, %f66;
	sub.f32 	%f68, %f65, %f67;
	add.s64 	%rd45, %rd44, %rd6;
	ld.global.f32 	%f69, [%rd45];
	mul.f32 	%f70, %f27, %f69;
	sub.f32 	%f71, %f68, %f70;
	add.s64 	%rd46, %rd45, %rd6;
	ld.global.f32 	%f72, [%rd46];
	mul.f32 	%f73, %f42, %f72;
	sub.f32 	%f2, %f71, %f73;
	div.rn.f32 	%f3, %f1, %f2;
	setp.leu.f32 	%p3, %f3, %f4;
	setp.leu.f32 	%p4, %f1, 0f00000000;
	cvta.to.global.u64 	%rd47, %rd16;
	add.s64 	%rd7, %rd47, %rd22;
	or.pred  	%p5, %p4, %p3;
	@%p5 bra 	$L__BB0_13;
	setp.ne.s32 	%p6, %r1, 100;
	@%p6 bra 	$L__BB0_5;
	mov.u64 	%rd51, $str;
	cvta.global.u64 	%rd52, %rd51;
	{ // callseq 0, 0
	.param .b64 param0;
	st.param.b64 	[param0], %rd52;
	.param .b64 param1;
	st.param.b64 	[param1], 0;
	.param .b32 retval0;
	call.uni (retval0), 
	vprintf, 
	(
	param0, 
	param1
	);
	ld.param.b32 	%r6, [retval0];
	} // callseq 0
	ld.global.f32 	%f77, [%rd2+400];
	st.global.f32 	[%rd1+400], %f77;
	{ // callseq 1, 0
	.param .b64 param0;
	st.param.b64 	[param0], %rd52;
	.param .b64 param1;
	st.param.b64 	[param1], 0;
	.param .b32 retval0;
	call.uni (retval0), 
	vprintf, 
	(
	param0, 
	param1
	);
	ld.param.b32 	%r8, [retval0];
	} // callseq 1
	bra.uni 	$L__BB0_6;
$L__BB0_5:
	add.s64 	%rd49, %rd2, %rd22;
	ld.global.f32 	%f76, [%rd49];
	add.s64 	%rd50, %rd1, %rd22;
	st.global.f32 	[%rd50], %f76;
$L__BB0_6:
	add.s32 	%r10, %r2, %r1;
	mul.wide.s32 	%rd53, %r10, 4;
	add.s64 	%rd8, %rd2, %rd53;
	ld.global.f32 	%f78, [%rd8];
	add.s64 	%rd9, %rd1, %rd53;
	st.global.f32 	[%rd9], %f78;
	@%p6 bra 	$L__BB0_8;
	mov.u64 	%rd54, $str;
	cvta.global.u64 	%rd55, %rd54;
	{ // callseq 2, 0
	.param .b64 param0;
	st.param.b64 	[param0], %rd55;
	.param .b64 param1;
	st.param.b64 	[param1], 0;
	.param .b32 retval0;
	call.uni (retval0), 
	vprintf, 
	(
	param0, 
	param1
	);
	ld.param.b32 	%r11, [retval0];
	} // callseq 2
$L__BB0_8:
	setp.ne.s32 	%p8, %r1, 100;
	add.s64 	%rd10, %rd8, %rd6;
	ld.global.f32 	%f79, [%rd10];
	add.s64 	%rd11, %rd9, %rd6;
	st.global.f32 	[%rd11], %f79;
	@%p8 bra 	$L__BB0_10;
	mov.u64 	%rd56, $str;
	cvta.global.u64 	%rd57, %rd56;
	{ // callseq 3, 0
	.param .b64 param0;
	st.param.b64 	[param0], %rd57;
	.param .b64 param1;
	st.param.b64 	[param1], 0;
	.param .b32 retval0;
	call.uni (retval0), 
	vprintf, 
	(
	param0, 
	param1
	);
	ld.param.b32 	%r13, [retval0];
	} // callseq 3
$L__BB0_10:
	add.s64 	%rd58, %rd10, %rd6;
	ld.global.f32 	%f80, [%rd58];
	add.s64 	%rd59, %rd11, %rd6;
	st.global.f32 	[%rd59], %f80;
	setp.leu.f32 	%p9, %f3, %f5;
	@%p9 bra 	$L__BB0_12;
	ld.global.f32 	%f81, [%rd7];
	div.rn.f32 	%f82, %f81, %f6;
	st.global.f32 	[%rd7], %f82;
	mov.b16 	%rs4, 1;
	st.global.u8 	[%rd5], %rs4;
	bra.uni 	$L__BB0_14;
$L__BB0_12:
	mov.b16 	%rs3, 2;
	st.global.u8 	[%rd5], %rs3;
	bra.uni 	$L__BB0_14;
$L__BB0_13:
	ld.global.f32 	%f74, [%rd7];
	mul.f32 	%f75, %f7, %f74;
	st.global.f32 	[%rd7], %f75;
	mov.b16 	%rs2, 4;
	st.global.u8 	[%rd5], %rs2;
$L__BB0_14:
	setp.geu.f32 	%p10, %f2, 0f00000000;
	@%p10 bra 	$L__BB0_16;
	ld.global.f32 	%f83, [%rd7];
	mul.f32 	%f84, %f7, %f83;
	st.global.f32 	[%rd7], %f84;
	ld.global.u8 	%rs5, [%rd5];
	or.b16  	%rs6, %rs5, 8;
	st.global.u8 	[%rd5], %rs6;
$L__BB0_16:
	setp.ne.s32 	%p11, %r1, 100;
	@%p11 bra 	$L__BB0_18;
	add.u64 	%rd60, %SP, 0;
	add.u64 	%rd61, %SPL, 0;
	cvt.f64.f32 	%fd1, %f1;
	cvt.f64.f32 	%fd2, %f3;
	cvt.f64.f32 	%fd3, %f2;
	ld.global.s8 	%r15, [%rd4+100];
	ld.global.f32 	%f85, [%rd3+400];
	cvt.f64.f32 	%fd4, %f85;
	st.local.f64 	[%rd61], %fd1;
	st.local.f64 	[%rd61+8], %fd2;
	st.local.f64 	[%rd61+16], %fd3;
	st.local.u32 	[%rd61+24], %r15;
	st.local.f64 	[%rd61+32], %fd4;
	mov.u64 	%rd62, $str$1;
	cvta.global.u64 	%rd63, %rd62;
	{ // callseq 4, 0
	.param .b64 param0;
	st.param.b64 	[param0], %rd63;
	.param .b64 param1;
	st.param.b64 	[param1], %rd60;
	.param .b32 retval0;
	call.uni (retval0), 
	vprintf, 
	(
	param0, 
	param1
	);
	ld.param.b32 	%r16, [retval0];
	} // callseq 4
$L__BB0_18:
	ret;

}


// ===== COMPILED SASS (sm_100) =====

	.target	sm_100

	.elftype	@"ET_EXEC"


//--------------------- .note.nv.tkinfo           --------------------------
	.section	.note.nv.tkinfo,"",@"SHT_NOTE"
	.sectionflags	@"SHF_NOTE_NV_TKINFO"
	.tkinfo
        /*0018*/ 	.word	0x00000002
        /*0030*/ 	.string	""
        /*0030*/ 	.string	"ptxas"
        /*0030*/ 	.string	"Cuda compilation tools, release 13.0, V13.0.88"
        /*0030*/ 	.string	"Build cuda_13.0.r13.0/compiler.36424714_0"
        /*0030*/ 	.string	"-arch sm_100 -m 64 "



//--------------------- .note.nv.cuinfo           --------------------------
	.section	.note.nv.cuinfo,"",@"SHT_NOTE"
	.sectionflags	@"SHF_NOTE_NV_CUINFO"
        /*0018*/ 	.short	0x0002
        /*001a*/ 	.short	0x0064
        /*001c*/ 	.short	0x0082
	.zero		2


//--------------------- .nv.info                  --------------------------
	.section	.nv.info,"",@"SHT_CUDA_INFO"
	.align	4


	//----- nvinfo : EIATTR_REGCOUNT
	.align		4
        /*0000*/ 	.byte	0x04, 0x2f
        /*0002*/ 	.short	(.L_3 - .L_2)
	.align		4
.L_2:
        /*0004*/ 	.word	index@(k_gain_ratio_step_4_f)
        /*0008*/ 	.word	0x00000028


	//----- nvinfo : EIATTR_FRAME_SIZE
	.align		4
.L_3:
        /*000c*/ 	.byte	0x04, 0x11
        /*000e*/ 	.short	(.L_5 - .L_4)
	.align		4
.L_4:
        /*0010*/ 	.word	index@($__internal_0_$__cuda_sm3x_div_rn_noftz_f32_slowpath)
        /*0014*/ 	.word	0x00000028


	//----- nvinfo : EIATTR_FRAME_SIZE
	.align		4
.L_5:
        /*0018*/ 	.byte	0x04, 0x11
        /*001a*/ 	.short	(.L_7 - .L_6)
	.align		4
.L_6:
        /*001c*/ 	.word	index@(k_gain_ratio_step_4_f)
        /*0020*/ 	.word	0x00000028


	//----- nvinfo : EIATTR_MIN_STACK_SIZE
	.align		4
.L_7:
        /*0024*/ 	.byte	0x04, 0x12
        /*0026*/ 	.short	(.L_9 - .L_8)
	.align		4
.L_8:
        /*0028*/ 	.word	index@(k_gain_ratio_step_4_f)
        /*002c*/ 	.word	0x00000028
.L_9:


//--------------------- .nv.compat                --------------------------
	.section	.nv.compat,"",@"SHT_CUDA_COMPAT_INFO"
	.align	4
        /*0000*/ 	.byte	0x02, 0x09, 0x00, 0x00, 0x02, 0x02, 0x01, 0x00, 0x02, 0x05, 0x05, 0x00, 0x03, 0x07, 0x01, 0x01
        /*0010*/ 	.byte	0x02, 0x03, 0x00, 0x00, 0x02, 0x06, 0x01, 0x00, 0x04, 0x0b, 0x08, 0x00, 0x01, 0x00, 0x00, 0x00
        /*0020*/ 	.byte	0x00, 0x00, 0x00, 0x00


//--------------------- .nv.info.k_gain_ratio_step_4_f --------------------------
	.section	.nv.info.k_gain_ratio_step_4_f,"",@"SHT_CUDA_INFO"
	.sectionflags	@""
	.align	4


	//----- nvinfo : EIATTR_CUDA_API_VERSION
	.align		4
        /*0000*/ 	.byte	0x04, 0x37
        /*0002*/ 	.short	(.L_11 - .L_10)
.L_10:
        /*0004*/ 	.word	0x00000082


	//----- nvinfo : EIATTR_KPARAM_INFO
	.align		4
.L_11:
        /*0008*/ 	.byte	0x04, 0x17
        /*000a*/ 	.short	(.L_13 - .L_12)
.L_12:
        /*000c*/ 	.word	0x00000000
        /*0010*/ 	.short	0x000d
        /*0012*/ 	.short	0x0058
        /*0014*/ 	.byte	0x00, 0xf0, 0x11, 0x00


	//----- nvinfo : EIATTR_KPARAM_INFO
	.align		4
.L_13:
        /*0018*/ 	.byte	0x04, 0x17
        /*001a*/ 	.short	(.L_15 - .L_14)
.L_14:
        /*001c*/ 	.word	0x00000000
        /*0020*/ 	.short	0x000c
        /*0022*/ 	.short	0x0054
        /*0024*/ 	.byte	0x00, 0xf0, 0x11, 0x00


	//----- nvinfo : EIATTR_KPARAM_INFO
	.align		4
.L_15:
        /*0028*/ 	.byte	0x04, 0x17
        /*002a*/ 	.short	(.L_17 - .L_16)
.L_16:
        /*002c*/ 	.word	0x00000000
        /*0030*/ 	.short	0x000b
        /*0032*/ 	.short	0x0050
        /*0034*/ 	.byte	0x00, 0xf0, 0x11, 0x00


	//----- nvinfo : EIATTR_KPARAM_INFO
	.align		4
.L_17:
        /*0038*/ 	.byte	0x04, 0x17
        /*003a*/ 	.short	(.L_19 - .L_18)
.L_18:
        /*003c*/ 	.word	0x00000000
        /*0040*/ 	.short	0x000a
        /*0042*/ 	.short	0x004c
        /*0044*/ 	.byte	0x00, 0xf0, 0x11, 0x00


	//----- nvinfo : EIATTR_KPARAM_INFO
	.align		4
.L_19:
        /*0048*/ 	.byte	0x04, 0x17
        /*004a*/ 	.short	(.L_21 - .L_20)
.L_20:
        /*004c*/ 	.word	0x00000000
        /*0050*/ 	.short	0x0009
        /*0052*/ 	.short	0x0048
        /*0054*/ 	.byte	0x00, 0xf0, 0x11, 0x00


	//----- nvinfo : EIATTR_KPARAM_INFO
	.align		4
.L_21:
        /*0058*/ 	.byte	0x04, 0x17
        /*005a*/ 	.short	(.L_23 - .L_22)
.L_22:
        /*005c*/ 	.word	0x00000000
        /*0060*/ 	.short	0x0008
        /*0062*/ 	.short	0x0040
        /*0064*/ 	.byte	0x00, 0xf5, 0x21, 0x00


	//----- nvinfo : EIATTR_KPARAM_INFO
	.align		4
.L_23:
        /*0068*/ 	.byte	0x04, 0x17
        /*006a*/ 	.short	(.L_25 - .L_24)
.L_24:
        /*006c*/ 	.word	0x00000000
        /*0070*/ 	.short	0x0007
        /*0072*/ 	.short	0x0038
        /*0074*/ 	.byte	0x00, 0xf5, 0x21, 0x00


	//----- nvinfo : EIATTR_KPARAM_INFO
	.align		4
.L_25:
        /*0078*/ 	.byte	0x04, 0x17
        /*007a*/ 	.short	(.L_27 - .L_26)
.L_26:
        /*007c*/ 	.word	0x00000000
        /*0080*/ 	.short	0x0006
        /*0082*/ 	.short	0x0030
        /*0084*/ 	.byte	0x00, 0xf5, 0x21, 0x00


	//----- nvinfo : EIATTR_KPARAM_INFO
	.align		4
.L_27:
        /*0088*/ 	.byte	0x04, 0x17
        /*008a*/ 	.short	(.L_29 - .L_28)
.L_28:
        /*008c*/ 	.word	0x00000000
        /*0090*/ 	.short	0x0005
        /*0092*/ 	.short	0x0028
        /*0094*/ 	.byte	0x00, 0xf5, 0x21, 0x00


	//----- nvinfo : EIATTR_KPARAM_INFO
	.align		4
.L_29:
        /*0098*/ 	.byte	0x04, 0x17
        /*009a*/ 	.short	(.L_31 - .L_30)
.L_30:
        /*009c*/ 	.word	0x00000000
        /*00a0*/ 	.short	0x0004
        /*00a2*/ 	.short	0x0020
        /*00a4*/ 	.byte	0x00, 0xf5, 0x21, 0x00


	//----- nvinfo : EIATTR_KPARAM_INFO
	.align		4
.L_31:
        /*00a8*/ 	.byte	0x04, 0x17
        /*00aa*/ 	.short	(.L_33 - .L_32)
.L_32:
        /*00ac*/ 	.word	0x00000000
        /*00b0*/ 	.short	0x0003
        /*00b2*/ 	.short	0x0018
        /*00b4*/ 	.byte	0x00, 0xf5, 0x21, 0x00


	//----- nvinfo : EIATTR_KPARAM_INFO
	.align		4
.L_33:
        /*00b8*/ 	.byte	0x04, 0x17
        /*00ba*/ 	.short	(.L_35 - .L_34)
.L_34:
        /*00bc*/ 	.word	0x00000000
        /*00c0*/ 	.short	0x0002
        /*00c2*/ 	.short	0x0010
        /*00c4*/ 	.byte	0x00, 0xf5, 0x21, 0x00


	//----- nvinfo : EIATTR_KPARAM_INFO
	.align		4
.L_35:
        /*00c8*/ 	.byte	0x04, 0x17
        /*00ca*/ 	.short	(.L_37 - .L_36)
.L_36:
        /*00cc*/ 	.word	0x00000000
        /*00d0*/ 	.short	0x0001
        /*00d2*/ 	.short	0x0008
        /*00d4*/ 	.byte	0x00, 0xf5, 0x21, 0x00


	//----- nvinfo : EIATTR_KPARAM_INFO
	.align		4
.L_37:
        /*00d8*/ 	.byte	0x04, 0x17
        /*00da*/ 	.short	(.L_39 - .L_38)
.L_38:
        /*00dc*/ 	.word	0x00000000
        /*00e0*/ 	.short	0x0000
        /*00e2*/ 	.short	0x0000
        /*00e4*/ 	.byte	0x00, 0xf5, 0x21, 0x00


	//----- nvinfo : EIATTR_SPARSE_MMA_MASK
	.align		4
.L_39:
        /*00e8*/ 	.byte	0x03, 0x50
        /*00ea*/ 	.short	0x0000


	//----- nvinfo : EIATTR_MAXREG_COUNT
	.align		4
        /*00ec*/ 	.byte	0x03, 0x1b
        /*00ee*/ 	.short	0x00ff


	//----- nvinfo : EIATTR_EXTERNS
	.align		4
        /*00f0*/ 	.byte	0x04, 0x0f
        /*00f2*/ 	.short	(.L_41 - .L_40)


	//   ....[0]....
	.align		4
.L_40:
        /*00f4*/ 	.word	index@(vprintf)


	//----- nvinfo : EIATTR_MERCURY_ISA_VERSION
	.align		4
.L_41:
        /*00f8*/ 	.byte	0x03, 0x5f
        /*00fa*/ 	.short	0x0101


	//----- nvinfo : EIATTR_VRC_CTA_INIT_COUNT
	.align		4
        /*00fc*/ 	.byte	0x02, 0x4a
	.zero		1
	.zero		1


	//----- nvinfo : EIATTR_SYSCALL_OFFSETS
	.align		4
        /*0100*/ 	.byte	0x04, 0x46
        /*0102*/ 	.short	(.L_43 - .L_42)


	//   ....[0]....
.L_42:
        /*0104*/ 	.word	0x00000890


	//   ....[1]....
        /*0108*/ 	.word	0x00000940


	//   ....[2]....
        /*010c*/ 	.word	0x00000af0


	//   ....[3]....
        /*0110*/ 	.word	0x00000c00


	//   ....[4]....
        /*0114*/ 	.word	0x000010b0


	//----- nvinfo : EIATTR_EXIT_INSTR_OFFSETS
	.align		4
.L_43:
        /*0118*/ 	.byte	0x04, 0x1c
        /*011a*/ 	.short	(.L_45 - .L_44)


	//   ....[0]....
.L_44:
        /*011c*/ 	.word	0x000000c0


	//   ....[1]....
        /*0120*/ 	.word	0x00000130


	//   ....[2]....
        /*0124*/ 	.word	0x00000f50


	//   ....[3]....
        /*0128*/ 	.word	0x000010c0


	//----- nvinfo : EIATTR_CRS_STACK_SIZE
	.align		4
.L_45:
        /*012c*/ 	.byte	0x04, 0x1e
        /*012e*/ 	.short	(.L_47 - .L_46)
.L_46:
        /*0130*/ 	.word	0x00000000


	//----- nvinfo : EIATTR_CBANK_PARAM_SIZE
	.align		4
.L_47:
        /*0134*/ 	.byte	0x03, 0x19
        /*0136*/ 	.short	0x005c


	//----- nvinfo : EIATTR_PARAM_CBANK
	.align		4
        /*0138*/ 	.byte	0x04, 0x0a
        /*013a*/ 	.short	(.L_49 - .L_48)
	.align		4
.L_48:
        /*013c*/ 	.word	index@(.nv.constant0.k_gain_ratio_step_4_f)
        /*0140*/ 	.short	0x0380
        /*0142*/ 	.short	0x005c


	//----- nvinfo : EIATTR_SW_WAR
	.align		4
.L_49:
        /*0144*/ 	.byte	0x04, 0x36
        /*0146*/ 	.short	(.L_51 - .L_50)
.L_50:
        /*0148*/ 	.word	0x00000008
.L_51:


//--------------------- .nv.callgraph             --------------------------
	.section	.nv.callgraph,"",@"SHT_CUDA_CALLGRAPH"
	.align	4
	.sectionentsize	8
	.align		4
        /*0000*/ 	.word	0x00000000
	.align		4
        /*0004*/ 	.word	0xffffffff
	.align		4
        /*0008*/ 	.word	index@(k_gain_ratio_step_4_f)
	.align		4
        /*000c*/ 	.word	index@(vprintf)
	.align		4
        /*0010*/ 	.word	0x00000000
	.align		4
        /*0014*/ 	.word	0xfffffffe
	.align		4
        /*0018*/ 	.word	0x00000000
	.align		4
        /*001c*/ 	.word	0xfffffffd
	.align		4
        /*0020*/ 	.word	0x00000000
	.align		4
        /*0024*/ 	.word	0xfffffffc


//--------------------- .nv.constant4             --------------------------
	.section	.nv.constant4,"a",@progbits
	.align	8
	.align		8
.nv.constant4:
        /*0000*/ 	.dword	vprintf
	.align		8
        /*0008*/ 	.dword	$str
	.align		8
        /*0010*/ 	.dword	$str$1


//--------------------- .text.k_gain_ratio_step_4_f --------------------------
	.section	.text.k_gain_ratio_step_4_f,"ax",@progbits
	.align	128
        .global         k_gain_ratio_step_4_f
        .type           k_gain_ratio_step_4_f,@function
        .size           k_gain_ratio_step_4_f,(.L_x_32 - k_gain_ratio_step_4_f)
        .other          k_gain_ratio_step_4_f,@"STO_CUDA_ENTRY STV_DEFAULT"
k_gain_ratio_step_4_f:
.text.k_gain_ratio_step_4_f:
[----:B------:R-:W0:Y:S01]  /*0000*/  LDC R1, c[0x0][0x37c] ;  /* 0x0000df00ff017b82 */ /* 0x000e220000000800 */
[----:B------:R-:W1:Y:S01]  /*0010*/  S2R R26, SR_CTAID.X ;  /* 0x00000000001a7919 */ /* 0x000e620000002500 */
[----:B------:R-:W2:Y:S06]  /*0020*/  LDCU UR5, c[0x0][0x2fc] ;  /* 0x00005f80ff0577ac */ /* 0x000eac0008000800 */
[----:B------:R-:W3:Y:S01]  /*0030*/  LDC R11, c[0x0][0x3d8] ;  /* 0x0000f600ff0b7b82 */ /* 0x000ee20000000800 */
[----:B0-----:R-:W-:Y:S01]  /*0040*/  IADD3 R1, PT, PT, R1, -0x28, RZ ;  /* 0xffffffd801017810 */ /* 0x001fe20007ffe0ff */
[----:B------:R-:W1:Y:S01]  /*0050*/  S2R R3, SR_TID.X ;  /* 0x0000000000037919 */ /* 0x000e620000002100 */
[----:B------:R-:W1:Y:S01]  /*0060*/  LDCU UR6, c[0x0][0x360] ;  /* 0x00006c00ff0677ac */ /* 0x000e620008000800 */
[----:B------:R-:W0:Y:S02]  /*0070*/  LDCU UR4, c[0x0][0x2f8] ;  /* 0x00005f00ff0477ac */ /* 0x000e240008000800 */
[----:B0-----:R-:W-:-:S04]  /*0080*/  IADD3 R24, P1, PT, R1, UR4, RZ ;  /* 0x0000000401187c10 */ /* 0x001fc8000ff3e0ff */
[----:B--2---:R-:W-:Y:S01]  /*0090*/  IADD3.X R22, PT, PT, RZ, UR5, RZ, P1, !PT ;  /* 0x00000005ff167c10 */ /* 0x004fe20008ffe4ff */
[----:B-1----:R-:W-:-:S05]  /*00a0*/  IMAD R26, R26, UR6, R3 ;  /* 0x000000061a1a7c24 */ /* 0x002fca000f8e0203 */
[----:B---3--:R-:W-:-:S13]  /*00b0*/  ISETP.GE.AND P0, PT, R26, R11, PT ;  /* 0x0000000b1a00720c */ /* 0x008fda0003f06270 */
[----:B------:R-:W-:Y:S05]  /*00c0*/  @P0 EXIT ;  /* 0x000000000000094d */ /* 0x000fea0003800000 */
[----:B------:R-:W0:Y:S01]  /*00d0*/  LDCU.64 UR4, c[0x0][0x3c0] ;  /* 0x00007800ff0477ac */ /* 0x000e220008000a00 */
[----:B------:R-:W1:Y:S01]  /*00e0*/  LDCU.64 UR36, c[0x0][0x358] ;  /* 0x00006b00ff2477ac */ /* 0x000e620008000a00 */
[----:B0-----:R-:W-:-:S04]  /*00f0*/  IADD3 R30, P0, PT, R26, UR4, RZ ;  /* 0x000000041a1e7c10 */ /* 0x001fc8000ff1e0ff */
[----:B------:R-:W-:-:S05]  /*0100*/  LEA.HI.X.SX32 R31, R26, UR5, 0x1, P0 ;  /* 0x000000051a1f7c11 */ /* 0x000fca00080f0eff */
[----:B-1----:R-:W2:Y:S02]  /*0110*/  LDG.E.U8 R0, desc[UR36][R30.64] ;  /* 0x000000241e007981 */ /* 0x002ea4000c1e1100 */
[----:B--2---:R-:W-:-:S13]  /*0120*/  ISETP.NE.AND P0, PT, R0, RZ, PT ;  /* 0x000000ff0000720c */ /* 0x004fda0003f05270 */
[----:B------:R-:W-:Y:S05]  /*0130*/  @!P0 EXIT ;  /* 0x000000000000894d */ /* 0x000fea0003800000 */
[----:B------:R-:W0:Y:S08]  /*0140*/  LDC.64 R32, c[0x0][0x3a8] ;  /* 0x0000ea00ff207b82 */ /* 0x000e300000000a00 */
[----:B------:R-:W1:Y:S08]  /*0150*/  LDC.64 R12, c[0x0][0x398] ;  /* 0x0000e600ff0c7b82 */ /* 0x000e700000000a00 */
[----:B------:R-:W2:Y:S01]  /*0160*/  LDC.64 R28, c[0x0][0x3a0] ;  /* 0x0000e800ff1c7b82 */ /* 0x000ea20000000a00 */
[----:B0-----:R-:W-:-:S04]  /*0170*/  IMAD.WIDE R32, R26, 0x4, R32 ;  /* 0x000000041a207825 */ /* 0x001fc800078e0220 */
[----:B------:R-:W-:-:S04]  /*0180*/  IMAD.WIDE R16, R11, 0x4, R32 ;  /* 0x000000040b107825 */ /* 0x000fc800078e0220 */
[----:B-1----:R-:W-:Y:S01]  /*0190*/  IMAD.WIDE R12, R26, 0x4, R12 ;  /* 0x000000041a0c7825 */ /* 0x002fe200078e020c */
[----:B------:R-:W3:Y:S03]  /*01a0*/  LDG.E R27, desc[UR36][R16.64] ;  /* 0x00000024101b7981 */ /* 0x000ee6000c1e1900 */
[C---:B------:R-:W-:Y:S01]  /*01b0*/  IMAD.WIDE R20, R11.reuse, 0x4, R16 ;  /* 0x000000040b147825 */ /* 0x040fe200078e0210 */
[----:B------:R-:W4:Y:S03]  /*01c0*/  LDG.E R0, desc[UR36][R12.64] ;  /* 0x000000240c007981 */ /* 0x000f26000c1e1900 */
[----:B------:R-:W-:-:S04]  /*01d0*/  IMAD.WIDE R14, R11, 0x4, R12 ;  /* 0x000000040b0e7825 */ /* 0x000fc800078e020c */
[C---:B------:R-:W-:Y:S01]  /*01e0*/  IMAD.WIDE R8, R11.reuse, 0x4, R20 ;  /* 0x000000040b087825 */ /* 0x040fe200078e0214 */
[----:B------:R0:W3:Y:S03]  /*01f0*/  LDG.E R4, desc[UR36][R14.64] ;  /* 0x000000240e047981 */ /* 0x0000e6000c1e1900 */
[C---:B------:R-:W-:Y:S01]  /*0200*/  IMAD.WIDE R2, R11.reuse, 0x4, R14 ;  /* 0x000000040b027825 */ /* 0x040fe200078e020e */
[----:B------:R-:W5:Y:S03]  /*0210*/  LDG.E R25, desc[UR36][R8.64] ;  /* 0x0000002408197981 */ /* 0x000f66000c1e1900 */
[C---:B------:R-:W-:Y:S01]  /*0220*/  IMAD.WIDE R18, R11.reuse, 0x4, R8 ;  /* 0x000000040b127825 */ /* 0x040fe200078e0208 */
[----:B------:R-:W5:Y:S03]  /*0230*/  LDG.E R21, desc[UR36][R20.64] ;  /* 0x0000002414157981 */ /* 0x000f66000c1e1900 */
[----:B------:R-:W-:-:S02]  /*0240*/  IMAD.WIDE R34, R11, 0x4, R2 ;  /* 0x000000040b227825 */ /* 0x000fc400078e0202 */
[----:B------:R-:W5:Y:S02]  /*0250*/  LDG.E R2, desc[UR36][R2.64] ;  /* 0x0000002402027981 */ /* 0x000f64000c1e1900 */
[C---:B------:R-:W-:Y:S02]  /*0260*/  IMAD.WIDE R6, R11.reuse, 0x4, R18 ;  /* 0x000000040b067825 */ /* 0x040fe400078e0212 */
[----:B------:R-:W5:Y:S04]  /*0270*/  LDG.E R19, desc[UR36][R18.64] ;  /* 0x0000002412137981 */ /* 0x000f68000c1e1900 */
[----:B------:R-:W5:Y:S04]  /*0280*/  LDG.E R23, desc[UR36][R34.64] ;  /* 0x0000002422177981 */ /* 0x000f68000c1e1900 */
[----:B------:R-:W5:Y:S01]  /*0290*/  LDG.E R3, desc[UR36][R32.64] ;  /* 0x0000002420037981 */ /* 0x000f62000c1e1900 */
[----:B0-----:R-:W-:-:S03]  /*02a0*/  IMAD.WIDE R14, R11, 0x4, R6 ;  /* 0x000000040b0e7825 */ /* 0x001fc600078e0206 */
[----:B------:R-:W5:Y:S01]  /*02b0*/  LDG.E R17, desc[UR36][R6.64] ;  /* 0x0000002406117981 */ /* 0x000f62000c1e1900 */
[----:B------:R-:W-:-:S03]  /*02c0*/  IMAD.WIDE R12, R11, 0x4, R14 ;  /* 0x000000040b0c7825 */ /* 0x000fc600078e020e */
[----:B------:R-:W5:Y:S04]  /*02d0*/  LDG.E R18, desc[UR36][R14.64] ;  /* 0x000000240e127981 */ /* 0x000f68000c1e1900 */
[----:B------:R0:W5:Y:S01]  /*02e0*/  LDG.E R16, desc[UR36][R12.64] ;  /* 0x000000240c107981 */ /* 0x000162000c1e1900 */
[----:B------:R-:W-:-:S05]  /*02f0*/  IMAD.WIDE R36, R11, 0x4, R12 ;  /* 0x000000040b247825 */ /* 0x000fca00078e020c */
[----:B------:R-:W5:Y:S01]  /*0300*/  LDG.E R8, desc[UR36][R36.64] ;  /* 0x0000002424087981 */ /* 0x000f62000c1e1900 */
[----:B--2---:R-:W-:Y:S01]  /*0310*/  IMAD.WIDE R28, R26, 0x4, R28 ;  /* 0x000000041a1c7825 */ /* 0x004fe200078e021c */
[----:B0-----:R-:W0:Y:S03]  /*0320*/  LDC.64 R12, c[0x0][0x380] ;  /* 0x0000e000ff0c7b82 */ /* 0x001e260000000a00 */
[C---:B------:R-:W-:Y:S01]  /*0330*/  IMAD.WIDE R34, R11.reuse, 0x4, R36 ;  /* 0x000000040b227825 */ /* 0x040fe200078e0224 */
[----:B------:R1:W2:Y:S03]  /*0340*/  LDG.E R9, desc[UR36][R28.64] ;  /* 0x000000241c097981 */ /* 0x0002a6000c1e1900 */
[C---:B------:R-:W-:Y:S01]  /*0350*/  IMAD.WIDE R32, R11.reuse, 0x4, R28 ;  /* 0x000000040b207825 */ /* 0x040fe200078e021c */
[----:B------:R4:W2:Y:S04]  /*0360*/  LDG.E R6, desc[UR36][R34.64] ;  /* 0x0000002422067981 */ /* 0x0008a8000c1e1900 */
[----:B------:R-:W2:Y:S01]  /*0370*/  LDG.E R7, desc[UR36][R32.64] ;  /* 0x0000002420077981 */ /* 0x000ea2000c1e1900 */
[----:B-1----:R-:W1:Y:S01]  /*0380*/  LDC.64 R28, c[0x0][0x388] ;  /* 0x0000e200ff1c7b82 */ /* 0x002e620000000a00 */
[----:B------:R-:W-:-:S05]  /*0390*/  IMAD.WIDE R14, R11, 0x4, R32 ;  /* 0x000000040b0e7825 */ /* 0x000fca00078e0220 */
[----:B------:R-:W2:Y:S01]  /*03a0*/  LDG.E R5, desc[UR36][R14.64] ;  /* 0x000000240e057981 */ /* 0x000ea2000c1e1900 */
[----:B------:R-:W-:-:S06]  /*03b0*/  IMAD.WIDE R10, R11, 0x4, R14 ;  /* 0x000000040b0a7825 */ /* 0x000fcc00078e020e */
[----:B------:R5:W2:Y:S01]  /*03c0*/  LDG.E R10, desc[UR36][R10.64] ;  /* 0x000000240a0a7981 */ /* 0x000aa2000c1e1900 */
[----:B0-----:R-:W-:-:S06]  /*03d0*/  IMAD.WIDE R12, R26, 0x4, R12 ;  /* 0x000000041a0c7825 */ /* 0x001fcc00078e020c */
[----:B------:R0:W2:Y:S01]  /*03e0*/  LDG.E R12, desc[UR36][R12.64] ;  /* 0x000000240c0c7981 */ /* 0x0000a2000c1e1900 */
[----:B-1----:R-:W-:-:S06]  /*03f0*/  IMAD.WIDE R28, R26, 0x4, R28 ;  /* 0x000000041a1c7825 */ /* 0x002fcc00078e021c */
[----:B------:R-:W2:Y:S01]  /*0400*/  LDG.E R29, desc[UR36][R28.64] ;  /* 0x000000241c1d7981 */ /* 0x000ea2000c1e1900 */
[----:B------:R-:W-:Y:S01]  /*0410*/  BSSY.RECONVERGENT B0, `(.L_x_0) ;  /* 0x0000035000007945 */ /* 0x000fe20003800200 */
[----:B---3--:R-:W-:-:S04]  /*0420*/  FMUL R27, R4, R27 ;  /* 0x0000001b041b7220 */ /* 0x008fc80000400000 */
[----:B----4-:R-:W-:-:S04]  /*0430*/  FMUL R35, R0, R27 ;  /* 0x0000001b00237220 */ /* 0x010fc80000400000 */
[----:B------:R-:W-:Y:S01]  /*0440*/  FFMA R20, R0, R27, R35 ;  /* 0x0000001b00147223 */ /* 0x000fe20000000023 */
[----:B-----5:R-:W-:Y:S01]  /*0450*/  FMUL R21, R4, R21 ;  /* 0x0000001504157220 */ /* 0x020fe20000400000 */
[----:B------:R-:W-:-:S04]  /*0460*/  FMUL R25, R2, R25 ;  /* 0x0000001902197220 */ /* 0x000fc80000400000 */
[C---:B------:R-:W-:Y:S01]  /*0470*/  FMUL R11, R0.reuse, R25 ;  /* 0x00000019000b7220 */ /* 0x040fe20000400000 */
[----:B------:R-:W-:-:S04]  /*0480*/  FMUL R3, R0, R3 ;  /* 0x0000000300037220 */ /* 0x000fc80000400000 */
[----:B------:R-:W-:Y:S01]  /*0490*/  FFMA R3, R0, -R3, RZ ;  /* 0x8000000300037223 */ /* 0x000fe200000000ff */
[----:B------:R-:W-:-:S03]  /*04a0*/  FMUL R19, R2, R19 ;  /* 0x0000001302137220 */ /* 0x000fc60000400000 */
[----:B------:R-:W-:Y:S01]  /*04b0*/  FADD R3, R3, -R20 ;  /* 0x8000001403037221 */ /* 0x000fe20000000000 */
[----:B------:R-:W-:Y:S01]  /*04c0*/  FFMA R14, R0, R25, R11 ;  /* 0x00000019000e7223 */ /* 0x000fe2000000000b */
[C---:B------:R-:W-:Y:S02]  /*04d0*/  FMUL R11, R4.reuse, R19 ;  /* 0x00000013040b7220 */ /* 0x040fe40000400000 */
[----:B------:R-:W-:-:S04]  /*04e0*/  FFMA R3, R4, -R21, R3 ;  /* 0x8000001504037223 */ /* 0x000fc80000000003 */
[----:B------:R-:W-:Y:S01]  /*04f0*/  FADD R3, R3, -R14 ;  /* 0x8000000e03037221 */ /* 0x000fe20000000000 */
[----:B------:R-:W-:Y:S01]  /*0500*/  FFMA R14, R4, R19, R11 ;  /* 0x00000013040e7223 */ /* 0x000fe2000000000b */
[C---:B------:R-:W-:Y:S01]  /*0510*/  FMUL R11, R23.reuse, R18 ;  /* 0x00000012170b7220 */ /* 0x040fe20000400000 */
[----:B------:R-:W-:Y:S01]  /*0520*/  FMUL R17, R2, R17 ;  /* 0x0000001102117220 */ /* 0x000fe20000400000 */
[----:B------:R-:W-:Y:S01]  /*0530*/  FMUL R15, R23, R16 ;  /* 0x00000010170f7220 */ /* 0x000fe20000400000 */
[----:B------:R-:W-:Y:S01]  /*0540*/  FADD R3, R3, -R14 ;  /* 0x8000000e03037221 */ /* 0x000fe20000000000 */
[----:B0-----:R-:W-:-:S03]  /*0550*/  FMUL R13, R0, R11 ;  /* 0x0000000b000d7220 */ /* 0x001fc60000400000 */
[----:B------:R-:W-:Y:S01]  /*0560*/  FFMA R3, R2, -R17, R3 ;  /* 0x8000001102037223 */ /* 0x000fe20000000003 */
[----:B------:R-:W-:Y:S01]  /*0570*/  FFMA R14, R0, R11, R13 ;  /* 0x0000000b000e7223 */ /* 0x000fe2000000000d */
[CC--:B------:R-:W-:Y:S01]  /*0580*/  FMUL R11, R4.reuse, R15.reuse ;  /* 0x0000000f040b7220 */ /* 0x0c0fe20000400000 */
[----:B------:R-:W-:Y:S02]  /*0590*/  FMUL R13, R23, R8 ;  /* 0x00000008170d7220 */ /* 0x000fe40000400000 */
[----:B------:R-:W-:Y:S01]  /*05a0*/  FADD R3, R3, -R14 ;  /* 0x8000000e03037221 */ /* 0x000fe20000000000 */
[----:B------:R-:W-:Y:S01]  /*05b0*/  FFMA R8, R4, R15, R11 ;  /* 0x0000000f04087223 */ /* 0x000fe2000000000b */
[----:B------:R-:W-:-:S03]  /*05c0*/  FMUL R11, R2, R13 ;  /* 0x0000000d020b7220 */ /* 0x000fc60000400000 */
[----:B------:R-:W-:Y:S01]  /*05d0*/  FADD R3, R3, -R8 ;  /* 0x8000000803037221 */ /* 0x000fe20000000000 */
[----:B------:R-:W-:Y:S01]  /*05e0*/  FFMA R8, R2, R13, R11 ;  /* 0x0000000d02087223 */ /* 0x000fe2000000000b */
[----:B--2---:R-:W-:-:S03]  /*05f0*/  FMUL R6, R23, R6 ;  /* 0x0000000617067220 */ /* 0x004fc60000400000 */
[----:B------:R-:W-:Y:S01]  /*0600*/  FADD R8, R3, -R8 ;  /* 0x8000000803087221 */ /* 0x000fe20000000000 */
[----:B------:R-:W-:-:S03]  /*0610*/  FMUL R9, R0, R9 ;  /* 0x0000000900097220 */ /* 0x000fc60000400000 */
[----:B------:R-:W-:-:S04]  /*0620*/  FFMA R6, R23, -R6, R8 ;  /* 0x8000000617067223 */ /* 0x000fc80000000008 */
[----:B------:R-:W-:-:S04]  /*0630*/  FFMA R9, R6, 0.5, -R9 ;  /* 0x3f00000006097823 */ /* 0x000fc80000000809 */
[----:B------:R-:W-:-:S04]  /*0640*/  FFMA R7, -R4, R7, R9 ;  /* 0x0000000704077223 */ /* 0x000fc80000000109 */
[----:B------:R-:W-:-:S04]  /*0650*/  FFMA R2, -R2, R5, R7 ;  /* 0x0000000502027223 */ /* 0x000fc80000000107 */
[----:B------:R-:W-:-:S04]  /*0660*/  FFMA R23, -R23, R10, R2 ;  /* 0x0000000a17177223 */ /* 0x000fc80000000102 */
[----:B------:R-:W0:Y:S01]  /*0670*/  MUFU.RCP R0, R23 ;  /* 0x0000001700007308 */ /* 0x000e220000001000 */
[----:B------:R-:W-:-:S04]  /*0680*/  FADD R2, R12, -R29 ;  /* 0x8000001d0c027221 */ /* 0x000fc80000000000 */
[----:B------:R-:W-:-:S04]  /*0690*/  FMUL R2, R2, 0.5 ;  /* 0x3f00000002027820 */ /* 0x000fc80000400000 */
[----:B------:R-:W1:Y:S01]  /*06a0*/  FCHK P0, R2, R23 ;  /* 0x0000001702007302 */ /* 0x000e620000000000 */
[----:B0-----:R-:W-:-:S04]  /*06b0*/  FFMA R3, -R23, R0, 1 ;  /* 0x3f80000017037423 */ /* 0x001fc80000000100 */
[----:B------:R-:W-:-:S04]  /*06c0*/  FFMA R3, R0, R3, R0 ;  /* 0x0000000300037223 */ /* 0x000fc80000000000 */
[----:B------:R-:W-:-:S04]  /*06d0*/  FFMA R0, R2, R3, RZ ;  /* 0x0000000302007223 */ /* 0x000fc800000000ff */
[----:B------:R-:W-:-:S04]  /*06e0*/  FFMA R25, -R23, R0, R2 ;  /* 0x0000000017197223 */ /* 0x000fc80000000102 */
[----:B------:R-:W-:Y:S01]  /*06f0*/  FFMA R25, R3, R25, R0 ;  /* 0x0000001903197223 */ /* 0x000fe20000000000 */
[----:B-1----:R-:W-:Y:S06]  /*0700*/  @!P0 BRA `(.L_x_1) ;  /* 0x0000000000148947 */ /* 0x002fec0003800000 */
[----:B------:R-:W-:Y:S01]  /*0710*/  IMAD.MOV.U32 R0, RZ, RZ, R2 ;  /* 0x000000ffff007224 */ /* 0x000fe200078e0002 */
[----:B------:R-:W-:Y:S02]  /*0720*/  MOV R3, R23 ;  /* 0x0000001700037202 */ /* 0x000fe40000000f00 */
[----:B------:R-:W-:-:S07]  /*0730*/  MOV R4, 0x750 ;  /* 0x0000075000047802 */ /* 0x000fce0000000f00 */
[----:B------:R-:W-:Y:S05]  /*0740*/  CALL.REL.NOINC `($__internal_0_$__cuda_sm3x_div_rn_noftz_f32_slowpath) ;  /* 0x0000000800607944 */ /* 0x000fea0003c00000 */
[----:B------:R-:W-:-:S07]  /*0750*/  MOV R25, R0 ;  /* 0x0000000000197202 */ /* 0x000fce0000000f00 */
.L_x_1:
[----:B------:R-:W-:Y:S05]  /*0760*/  BSYNC.RECONVERGENT B0 ;  /* 0x0000000000007941 */ /* 0x000fea0003800200 */
.L_x_0:
[----:B------:R-:W0:Y:S01]  /*0770*/  LDCU UR4, c[0x0][0x3c8] ;  /* 0x00007900ff0477ac */ /* 0x000e220008000800 */
[----:B------:R-:W1:Y:S01]  /*0780*/  LDC.64 R28, c[0x0][0x3b8] ;  /* 0x0000ee00ff1c7b82 */ /* 0x000e620000000a00 */
[----:B------:R-:W-:Y:S01]  /*0790*/  BSSY.RECONVERGENT B7, `(.L_x_2) ;  /* 0x000006f000077945 */ /* 0x000fe20003800200 */
[----:B0-----:R-:W-:-:S04]  /*07a0*/  FSETP.GT.AND P0, PT, R25, UR4, PT ;  /* 0x0000000419007c0b */ /* 0x001fc8000bf04000 */
[----:B------:R-:W-:Y:S01]  /*07b0*/  FSETP.LEU.OR P0, PT, R2, RZ, !P0 ;  /* 0x000000ff0200720b */ /* 0x000fe2000470b400 */
[----:B-1----:R-:W-:-:S12]  /*07c0*/  IMAD.WIDE R28, R26, 0x4, R28 ;  /* 0x000000041a1c7825 */ /* 0x002fd800078e021c */
[----:B------:R-:W-:Y:S05]  /*07d0*/  @P0 BRA `(.L_x_3) ;  /* 0x0000000400900947 */ /* 0x000fea0003800000 */
[----:B------:R-:W-:Y:S01]  /*07e0*/  ISETP.NE.AND P0, PT, R26, 0x64, PT ;  /* 0x000000641a00780c */ /* 0x000fe20003f05270 */
[----:B------:R-:W-:Y:S03]  /*07f0*/  BSSY.RECONVERGENT B6, `(.L_x_4) ;  /* 0x000001d000067945 */ /* 0x000fe60003800200 */
[----:B------:R-:W-:-:S09]  /*0800*/  P2R R0, PR, RZ, 0x1 ;  /* 0x00000001ff007803 */ /* 0x000fd20000000000 */
[----:B------:R-:W-:Y:S05]  /*0810*/  @P0 BRA `(.L_x_5) ;  /* 0x0000000000500947 */ /* 0x000fea0003800000 */
[----:B------:R-:W-:Y:S01]  /*0820*/  MOV R16, 0x0 ;  /* 0x0000000000107802 */ /* 0x000fe20000000f00 */
[----:B------:R-:W0:Y:S01]  /*0830*/  LDCU.64 UR4, c[0x4][0x8] ;  /* 0x01000100ff0477ac */ /* 0x000e220008000a00 */
[----:B------:R-:W-:Y:S02]  /*0840*/  CS2R R6, SRZ ;  /* 0x0000000000067805 */ /* 0x000fe4000001ff00 */
[----:B------:R1:W2:Y:S01]  /*0850*/  LDC.64 R8, c[0x4][R16] ;  /* 0x0100000010087b82 */ /* 0x0002a20000000a00 */
[----:B0-----:R-:W-:Y:S01]  /*0860*/  IMAD.U32 R4, RZ, RZ, UR4 ;  /* 0x00000004ff047e24 */ /* 0x001fe2000f8e00ff */
[----:B-1----:R-:W-:-:S07]  /*0870*/  MOV R5, UR5 ;  /* 0x0000000500057c02 */ /* 0x002fce0008000f00 */
[----:B------:R-:W-:-:S07]  /*0880*/  LEPC R20, `(.L_x_6) ;  /* 0x000000001014794e */ /* 0x000fce0000000000 */
[----:B--2---:R-:W-:Y:S05]  /*0890*/  CALL.ABS.NOINC R8 ;  /* 0x0000000008007343 */ /* 0x004fea0003c00000 */
.L_x_6:
[----:B------:R-:W0:Y:S01]  /*08a0*/  LDC.64 R8, c[0x0][0x390] ;  /* 0x0000e400ff087b82 */ /* 0x000e220000000a00 */
[----:B------:R-:W1:Y:S01]  /*08b0*/  LDCU.64 UR4, c[0x4][0x8] ;  /* 0x01000100ff0477ac */ /* 0x000e620008000a00 */
[----:B0-----:R-:W2:Y:S06]  /*08c0*/  LDG.E R0, desc[UR36][R8.64+0x190] ;  /* 0x0001902408007981 */ /* 0x001eac000c1e1900 */
[----:B------:R-:W2:Y:S01]  /*08d0*/  LDC.64 R10, c[0x0][0x3b0] ;  /* 0x0000ec00ff0a7b82 */ /* 0x000ea20000000a00 */
[----:B-1----:R-:W-:Y:S01]  /*08e0*/  MOV R4, UR4 ;  /* 0x0000000400047c02 */ /* 0x002fe20008000f00 */
[----:B------:R-:W-:Y:S01]  /*08f0*/  IMAD.U32 R5, RZ, RZ, UR5 ;  /* 0x00000005ff057e24 */ /* 0x000fe2000f8e00ff */
[----:B------:R-:W-:-:S05]  /*0900*/  CS2R R6, SRZ ;  /* 0x0000000000067805 */ /* 0x000fca000001ff00 */
[----:B------:R-:W0:Y:S02]  /*0910*/  LDC.64 R16, c[0x4][R16] ;  /* 0x0100000010107b82 */ /* 0x000e240000000a00 */
[----:B0-2---:R1:W-:Y:S02]  /*0920*/  STG.E desc[UR36][R10.64+0x190], R0 ;  /* 0x000190000a007986 */ /* 0x0053e4000c101924 */
[----:B------:R-:W-:-:S07]  /*0930*/  LEPC R20, `(.L_x_7) ;  /* 0x000000001014794e */ /* 0x000fce0000000000 */
[----:B-1----:R-:W-:Y:S05]  /*0940*/  CALL.ABS.NOINC R16 ;  /* 0x0000000010007343 */ /* 0x002fea0003c00000 */
.L_x_7:
[----:B------:R-:W-:Y:S05]  /*0950*/  BRA `(.L_x_8) ;  /* 0x0000000000187947 */ /* 0x000fea0003800000 */
.L_x_5:
[----:B------:R-:W0:Y:S08]  /*0960*/  LDC.64 R4, c[0x0][0x390] ;  /* 0x0000e400ff047b82 */ /* 0x000e300000000a00 */
[----:B------:R-:W1:Y:S01]  /*0970*/  LDC.64 R6, c[0x0][0x3b0] ;  /* 0x0000ec00ff067b82 */ /* 0x000e620000000a00 */
[----:B0-----:R-:W-:-:S06]  /*0980*/  IMAD.WIDE R4, R26, 0x4, R4 ;  /* 0x000000041a047825 */ /* 0x001fcc00078e0204 */
[----:B------:R-:W2:Y:S01]  /*0990*/  LDG.E R5, desc[UR36][R4.64] ;  /* 0x0000002404057981 */ /* 0x000ea2000c1e1900 */
[----:B-1----:R-:W-:-:S05]  /*09a0*/  IMAD.WIDE R6, R26, 0x4, R6 ;  /* 0x000000041a067825 */ /* 0x002fca00078e0206 */
[----:B--2---:R0:W-:Y:S02]  /*09b0*/  STG.E desc[UR36][R6.64], R5 ;  /* 0x0000000506007986 */ /* 0x0041e4000c101924 */
.L_x_8:
[----:B------:R-:W-:Y:S05]  /*09c0*/  BSYNC.RECONVERGENT B6 ;  /* 0x0000000000067941 */ /* 0x000fea0003800200 */
.L_x_4:
[----:B------:R-:W1:Y:S01]  /*09d0*/  LDC.64 R18, c[0x0][0x390] ;  /* 0x0000e400ff127b82 */ /* 0x000e620000000a00 */
[----:B------:R-:W2:Y:S07]  /*09e0*/  LDCU UR4, c[0x0][0x3d8] ;  /* 0x00007b00ff0477ac */ /* 0x000eae0008000800 */
[----:B------:R-:W3:Y:S01]  /*09f0*/  LDC.64 R16, c[0x0][0x3b0] ;  /* 0x0000ec00ff107b82 */ /* 0x000ee20000000a00 */
[----:B--2---:R-:W-:-:S05]  /*0a00*/  IADD3 R3, PT, PT, R26, UR4, RZ ;  /* 0x000000041a037c10 */ /* 0x004fca000fffe0ff */
[----:B-1----:R-:W-:-:S05]  /*0a10*/  IMAD.WIDE R18, R3, 0x4, R18 ;  /* 0x0000000403127825 */ /* 0x002fca00078e0212 */
[----:B0-----:R-:W2:Y:S01]  /*0a20*/  LDG.E R5, desc[UR36][R18.64] ;  /* 0x0000002412057981 */ /* 0x001ea2000c1e1900 */
[----:B------:R-:W-:Y:S01]  /*0a30*/  ISETP.NE.AND P0, PT, R26, 0x64, PT ;  /* 0x000000641a00780c */ /* 0x000fe20003f05270 */
[----:B------:R-:W-:Y:S01]  /*0a40*/  BSSY.RECONVERGENT B6, `(.L_x_9) ;  /* 0x000000c000067945 */ /* 0x000fe20003800200 */
[----:B---3--:R-:W-:-:S05]  /*0a50*/  IMAD.WIDE R16, R3, 0x4, R16 ;  /* 0x0000000403107825 */ /* 0x008fca00078e0210 */
[----:B--2---:R0:W-:Y:S06]  /*0a60*/  STG.E desc[UR36][R16.64], R5 ;  /* 0x0000000510007986 */ /* 0x0041ec000c101924 */
[----:B------:R-:W-:Y:S05]  /*0a70*/  @P0 BRA `(.L_x_10) ;  /* 0x0000000000200947 */ /* 0x000fea0003800000 */
[----:B------:R-:W-:Y:S01]  /*0a80*/  MOV R8, 0x0 ;  /* 0x0000000000087802 */ /* 0x000fe20000000f00 */
[----:B------:R-:W1:Y:S01]  /*0a90*/  LDCU.64 UR4, c[0x4][0x8] ;  /* 0x01000100ff0477ac */ /* 0x000e620008000a00 */
[----:B------:R-:W-:-:S04]  /*0aa0*/  CS2R R6, SRZ ;  /* 0x0000000000067805 */ /* 0x000fc8000001ff00 */
[----:B------:R-:W2:Y:S01]  /*0ab0*/  LDC.64 R8, c[0x4][R8] ;  /* 0x0100000008087b82 */ /* 0x000ea20000000a00 */
[----:B-1----:R-:W-:Y:S01]  /*0ac0*/  MOV R4, UR4 ;  /* 0x0000000400047c02 */ /* 0x002fe20008000f00 */
[----:B0-----:R-:W-:-:S07]  /*0ad0*/  IMAD.U32 R5, RZ, RZ, UR5 ;  /* 0x00000005ff057e24 */ /* 0x001fce000f8e00ff */
[----:B------:R-:W-:-:S07]  /*0ae0*/  LEPC R20, `(.L_x_10) ;  /* 0x000000001014794e */ /* 0x000fce0000000000 */
[----:B--2---:R-:W-:Y:S05]  /*0af0*/  CALL.ABS.NOINC R8 ;  /* 0x0000000008007343 */ /* 0x004fea0003c00000 */
.L_x_10:
[----:B------:R-:W-:Y:S05]  /*0b00*/  BSYNC.RECONVERGENT B6 ;  /* 0x0000000000067941 */ /* 0x000fea0003800200 */
.L_x_9:
[----:B0-----:R-:W0:Y:S02]  /*0b10*/  LDC R5, c[0x0][0x3d8] ;  /* 0x0000f600ff057b82 */ /* 0x001e240000000800 */
[----:B0-----:R-:W-:-:S05]  /*0b20*/  IMAD.WIDE R18, R5, 0x4, R18 ;  /* 0x0000000405127825 */ /* 0x001fca00078e0212 */
[----:B------:R-:W2:Y:S01]  /*0b30*/  LDG.E R3, desc[UR36][R18.64] ;  /* 0x0000002412037981 */ /* 0x000ea2000c1e1900 */
[----:B------:R-:W-:Y:S01]  /*0b40*/  IMAD.WIDE R16, R5, 0x4, R16 ;  /* 0x0000000405107825 */ /* 0x000fe200078e0210 */
[----:B------:R-:W-:Y:S01]  /*0b50*/  ISETP.NE.AND P0, PT, R26, 0x64, PT ;  /* 0x000000641a00780c */ /* 0x000fe20003f05270 */
[----:B------:R-:W-:Y:S03]  /*0b60*/  BSSY.RECONVERGENT B6, `(.L_x_11) ;  /* 0x000000b000067945 */ /* 0x000fe60003800200 */
[----:B--2---:R0:W-:Y:S09]  /*0b70*/  STG.E desc[UR36][R16.64], R3 ;  /* 0x0000000310007986 */ /* 0x0041f2000c101924 */
[----:B------:R-:W-:Y:S05]  /*0b80*/  @P0 BRA `(.L_x_12) ;  /* 0x0000000000200947 */ /* 0x000fea0003800000 */
[----:B------:R-:W-:Y:S01]  /*0b90*/  MOV R8, 0x0 ;  /* 0x0000000000087802 */ /* 0x000fe20000000f00 */
[----:B------:R-:W1:Y:S01]  /*0ba0*/  LDCU.64 UR4, c[0x4][0x8] ;  /* 0x01000100ff0477ac */ /* 0x000e620008000a00 */
[----:B------:R-:W-:-:S04]  /*0bb0*/  CS2R R6, SRZ ;  /* 0x0000000000067805 */ /* 0x000fc8000001ff00 */
[----:B------:R-:W2:Y:S01]  /*0bc0*/  LDC.64 R8, c[0x4][R8] ;  /* 0x0100000008087b82 */ /* 0x000ea20000000a00 */
[----:B-1----:R-:W-:Y:S02]  /*0bd0*/  MOV R4, UR4 ;  /* 0x0000000400047c02 */ /* 0x002fe40008000f00 */
[----:B------:R-:W-:-:S07]  /*0be0*/  MOV R5, UR5 ;  /* 0x0000000500057c02 */ /* 0x000fce0008000f00 */
[----:B------:R-:W-:-:S07]  /*0bf0*/  LEPC R20, `(.L_x_12) ;  /* 0x000000001014794e */ /* 0x000fce0000000000 */
[----:B0-2---:R-:W-:Y:S05]  /*0c00*/  CALL.ABS.NOINC R8 ;  /* 0x0000000008007343 */ /* 0x005fea0003c00000 */
.L_x_12:
[----:B------:R-:W-:Y:S05]  /*0c10*/  BSYNC.RECONVERGENT B6 ;  /* 0x0000000000067941 */ /* 0x000fea0003800200 */
.L_x_11:
[----:B0-----:R-:W0:Y:S01]  /*0c20*/  LDC R3, c[0x0][0x3d8] ;  /* 0x0000f600ff037b82 */ /* 0x001e220000000800 */
[----:B------:R-:W1:Y:S01]  /*0c30*/  LDCU UR4, c[0x0][0x3cc] ;  /* 0x00007980ff0477ac */ /* 0x000e620008000800 */
[----:B0-----:R-:W-:-:S06]  /*0c40*/  IMAD.WIDE R18, R3, 0x4, R18 ;  /* 0x0000000403127825 */ /* 0x001fcc00078e0212 */
[----:B------:R-:W2:Y:S01]  /*0c50*/  LDG.E R19, desc[UR36][R18.64] ;  /* 0x0000002412137981 */ /* 0x000ea2000c1e1900 */
[----:B------:R-:W-:Y:S01]  /*0c60*/  IMAD.WIDE R16, R3, 0x4, R16 ;  /* 0x0000000403107825 */ /* 0x000fe200078e0210 */
[----:B-1----:R-:W-:-:S04]  /*0c70*/  FSETP.GT.AND P0, PT, R25, UR4, PT ;  /* 0x0000000419007c0b */ /* 0x002fc8000bf04000 */
[----:B--2---:R0:W-:Y:S09]  /*0c80*/  STG.E desc[UR36][R16.64], R19 ;  /* 0x0000001310007986 */ /* 0x0041f2000c101924 */
[----:B------:R-:W-:Y:S05]  /*0c90*/  @!P0 BRA `(.L_x_13) ;  /* 0x0000000000548947 */ /* 0x000fea0003800000 */
[----:B------:R-:W2:Y:S01]  /*0ca0*/  LDG.E R0, desc[UR36][R28.64] ;  /* 0x000000241c007981 */ /* 0x000ea2000c1e1900 */
[----:B------:R-:W1:Y:S01]  /*0cb0*/  LDC R7, c[0x0][0x3d0] ;  /* 0x0000f400ff077b82 */ /* 0x000e620000000800 */
[----:B------:R-:W-:Y:S01]  /*0cc0*/  BSSY.RECONVERGENT B0, `(.L_x_14) ;  /* 0x000000e000007945 */ /* 0x000fe20003800200 */
[----:B-1----:R-:W1:Y:S02]  /*0cd0*/  MUFU.RCP R3, R7 ;  /* 0x0000000700037308 */ /* 0x002e640000001000 */
[----:B-1----:R-:W-:-:S04]  /*0ce0*/  FFMA R4, R3, -R7, 1 ;  /* 0x3f80000003047423 */ /* 0x002fc80000000807 */
[----:B------:R-:W-:Y:S02]  /*0cf0*/  FFMA R3, R3, R4, R3 ;  /* 0x0000000403037223 */ /* 0x000fe40000000003 */
[----:B--2---:R-:W1:Y:S02]  /*0d00*/  FCHK P0, R0, R7 ;  /* 0x0000000700007302 */ /* 0x004e640000000000 */
[----:B------:R-:W-:-:S04]  /*0d10*/  FFMA R4, R0, R3, RZ ;  /* 0x0000000300047223 */ /* 0x000fc800000000ff */
[----:B------:R-:W-:-:S04]  /*0d20*/  FFMA R5, R4, -R7, R0 ;  /* 0x8000000704057223 */ /* 0x000fc80000000000 */
[----:B------:R-:W-:Y:S01]  /*0d30*/  FFMA R3, R3, R5, R4 ;  /* 0x0000000503037223 */ /* 0x000fe20000000004 */
[----:B-1----:R-:W-:Y:S06]  /*0d40*/  @!P0 BRA `(.L_x_15) ;  /* 0x0000000000148947 */ /* 0x002fec0003800000 */
[----:B------:R-:W1:Y:S01]  /*0d50*/  LDCU UR4, c[0x0][0x3d0] ;  /* 0x00007a00ff0477ac */ /* 0x000e620008000800 */
[----:B------:R-:W-:Y:S02]  /*0d60*/  MOV R4, 0xd90 ;  /* 0x00000d9000047802 */ /* 0x000fe40000000f00 */
[----:B-1----:R-:W-:-:S07]  /*0d70*/  MOV R3, UR4 ;  /* 0x0000000400037c02 */ /* 0x002fce0008000f00 */
[----:B0-----:R-:W-:Y:S05]  /*0d80*/  CALL.REL.NOINC `($__internal_0_$__cuda_sm3x_div_rn_noftz_f32_slowpath) ;  /* 0x0000000000d07944 */ /* 0x001fea0003c00000 */
[----:B------:R-:W-:-:S07]  /*0d90*/  IMAD.MOV.U32 R3, RZ, RZ, R0 ;  /* 0x000000ffff037224 */ /* 0x000fce00078e0000 */
.L_x_15:
[----:B------:R-:W-:Y:S05]  /*0da0*/  BSYNC.RECONVERGENT B0 ;  /* 0x0000000000007941 */ /* 0x000fea0003800200 */
.L_x_14:
[----:B------:R-:W-:Y:S01]  /*0db0*/  HFMA2 R15, -RZ, RZ, 0, 5.9604644775390625e-08 ;  /* 0x00000001ff0f7431 */ /* 0x000fe200000001ff */
[----:B------:R2:W-:Y:S04]  /*0dc0*/  STG.E desc[UR36][R28.64], R3 ;  /* 0x000000031c007986 */ /* 0x0005e8000c101924 */
[----:B------:R2:W-:Y:S01]  /*0dd0*/  STG.E.U8 desc[UR36][R30.64], R15 ;  /* 0x0000000f1e007986 */ /* 0x0005e2000c101124 */
[----:B------:R-:W-:Y:S05]  /*0de0*/  BRA `(.L_x_16) ;  /* 0x0000000000247947 */ /* 0x000fea0003800000 */
.L_x_13:
[----:B------:R-:W-:-:S05]  /*0df0*/  MOV R15, 0x2 ;  /* 0x00000002000f7802 */ /* 0x000fca0000000f00 */
[----:B------:R1:W-:Y:S01]  /*0e00*/  STG.E.U8 desc[UR36][R30.64], R15 ;  /* 0x0000000f1e007986 */ /* 0x0003e2000c101124 */
[----:B------:R-:W-:Y:S05]  /*0e10*/  BRA `(.L_x_16) ;  /* 0x0000000000187947 */ /* 0x000fea0003800000 */
.L_x_3:
[----:B------:R-:W2:Y:S01]  /*0e20*/  LDG.E R0, desc[UR36][R28.64] ;  /* 0x000000241c007981 */ /* 0x000ea2000c1e1900 */
[----:B------:R-:W2:Y:S01]  /*0e30*/  LDCU UR4, c[0x0][0x3d4] ;  /* 0x00007a80ff0477ac */ /* 0x000ea20008000800 */
[----:B------:R-:W-:Y:S02]  /*0e40*/  HFMA2 R15, -RZ, RZ, 0, 2.384185791015625e-07 ;  /* 0x00000004ff0f7431 */ /* 0x000fe400000001ff */
[----:B--2---:R-:W-:-:S05]  /*0e50*/  FMUL R3, R0, UR4 ;  /* 0x0000000400037c20 */ /* 0x004fca0008400000 */
[----:B------:R3:W-:Y:S04]  /*0e60*/  STG.E desc[UR36][R28.64], R3 ;  /* 0x000000031c007986 */ /* 0x0007e8000c101924 */
[----:B------:R3:W-:Y:S02]  /*0e70*/  STG.E.U8 desc[UR36][R30.64], R15 ;  /* 0x0000000f1e007986 */ /* 0x0007e4000c101124 */
.L_x_16:
[----:B------:R-:W-:Y:S05]  /*0e80*/  BSYNC.RECONVERGENT B7 ;  /* 0x0000000000077941 */ /* 0x000fea0003800200 */
.L_x_2:
[----:B------:R-:W-:Y:S01]  /*0e90*/  FSETP.GEU.AND P0, PT, R23, RZ, PT ;  /* 0x000000ff1700720b */ /* 0x000fe20003f0e000 */
[----:B------:R-:W-:Y:S01]  /*0ea0*/  BSSY.RECONVERGENT B0, `(.L_x_17) ;  /* 0x000000a000007945 */ /* 0x000fe20003800200 */
[----:B------:R-:W-:-:S11]  /*0eb0*/  ISETP.NE.AND P1, PT, R26, 0x64, PT ;  /* 0x000000641a00780c */ /* 0x000fd60003f25270 */
[----:B------:R-:W-:Y:S05]  /*0ec0*/  @P0 BRA `(.L_x_18) ;  /* 0x00000000001c0947 */ /* 0x000fea0003800000 */
[----:B------:R-:W2:Y:S01]  /*0ed0*/  LDG.E R0, desc[UR36][R28.64] ;  /* 0x000000241c007981 */ /* 0x000ea2000c1e1900 */
[----:B------:R-:W2:Y:S02]  /*0ee0*/  LDCU UR4, c[0x0][0x3d4] ;  /* 0x00007a80ff0477ac */ /* 0x000ea40008000800 */
[----:B--23--:R-:W-:-:S05]  /*0ef0*/  FMUL R3, R0, UR4 ;  /* 0x0000000400037c20 */ /* 0x00cfca0008400000 */
[----:B------:R4:W-:Y:S04]  /*0f00*/  STG.E desc[UR36][R28.64], R3 ;  /* 0x000000031c007986 */ /* 0x0009e8000c101924 */
[----:B------:R-:W2:Y:S02]  /*0f10*/  LDG.E.U8 R0, desc[UR36][R30.64] ;  /* 0x000000241e007981 */ /* 0x000ea4000c1e1100 */
[----:B--2---:R-:W-:-:S05]  /*0f20*/  LOP3.LUT R5, R0, 0x8, RZ, 0xfc, !PT ;  /* 0x0000000800057812 */ /* 0x004fca00078efcff */
[----:B------:R4:W-:Y:S02]  /*0f30*/  STG.E.U8 desc[UR36][R30.64], R5 ;  /* 0x000000051e007986 */ /* 0x0009e4000c101124 */
.L_x_18:
[----:B------:R-:W-:Y:S05]  /*0f40*/  BSYNC.RECONVERGENT B0 ;  /* 0x0000000000007941 */ /* 0x000fea0003800200 */
.L_x_17:
[----:B------:R-:W-:Y:S05]  /*0f50*/  @P1 EXIT ;  /* 0x000000000000194d */ /* 0x000fea0003800000 */
[----:B------:R-:W5:Y:S08]  /*0f60*/  LDC.64 R6, c[0x0][0x380] ;  /* 0x0000e000ff067b82 */ /* 0x000f700000000a00 */
[----:B----4-:R-:W4:Y:S01]  /*0f70*/  LDC.64 R4, c[0x0][0x3c0] ;  /* 0x0000f000ff047b82 */ /* 0x010f220000000a00 */
[----:B--23--:R-:W2:Y:S08]  /*0f80*/  F2F.F64.F32 R2, R2 ;  /* 0x0000000200027310 */ /* 0x00ceb00000201800 */
[----:B------:R-:W3:Y:S08]  /*0f90*/  F2F.F64.F32 R8, R25 ;  /* 0x0000001900087310 */ /* 0x000ef00000201800 */
[----:B------:R-:W0:Y:S01]  /*0fa0*/  F2F.F64.F32 R10, R23 ;  /* 0x00000017000a7310 */ /* 0x000e220000201800 */
[----:B-----5:R5:W3:Y:S01]  /*0fb0*/  LDG.E R6, desc[UR36][R6.64+0x190] ;  /* 0x0001902406067981 */ /* 0x020ae2000c1e1900 */
[----:B------:R-:W-:Y:S01]  /*0fc0*/  MOV R14, 0x0 ;  /* 0x00000000000e7802 */ /* 0x000fe20000000f00 */
[----:B------:R-:W0:Y:S02]  /*0fd0*/  LDCU.64 UR4, c[0x4][0x10] ;  /* 0x01000200ff0477ac */ /* 0x000e240008000a00 */
[----:B----4-:R4:W4:Y:S03]  /*0fe0*/  LDG.E.S8 R0, desc[UR36][R4.64+0x64] ;  /* 0x0000642404007981 */ /* 0x010926000c1e1300 */
[----:B-1----:R-:W1:Y:S01]  /*0ff0*/  LDC.64 R14, c[0x4][R14] ;  /* 0x010000000e0e7b82 */ /* 0x002e620000000a00 */
[----:B--2---:R2:W-:Y:S01]  /*1000*/  STL.64 [R1], R2 ;  /* 0x0000000201007387 */ /* 0x0045e20000100a00 */
[----:B-----5:R-:W-:-:S03]  /*1010*/  MOV R7, R22 ;  /* 0x0000001600077202 */ /* 0x020fc60000000f00 */
[----:B---3--:R2:W-:Y:S04]  /*1020*/  STL.64 [R1+0x8], R8 ;  /* 0x0000080801007387 */ /* 0x0085e80000100a00 */
[----:B0-----:R2:W-:Y:S01]  /*1030*/  STL.64 [R1+0x10], R10 ;  /* 0x0000100a01007387 */ /* 0x0015e20000100a00 */
[----:B----4-:R-:W-:Y:S01]  /*1040*/  IMAD.U32 R4, RZ, RZ, UR4 ;  /* 0x00000004ff047e24 */ /* 0x010fe2000f8e00ff */
[----:B------:R-:W-:Y:S01]  /*1050*/  MOV R5, UR5 ;  /* 0x0000000500057c02 */ /* 0x000fe20008000f00 */
[----:B------:R0:W3:Y:S01]  /*1060*/  F2F.F64.F32 R12, R6 ;  /* 0x00000006000c7310 */ /* 0x0000e20000201800 */
[----:B------:R2:W-:Y:S01]  /*1070*/  STL [R1+0x18], R0 ;  /* 0x0000180001007387 */ /* 0x0005e20000100800 */
[----:B0-----:R-:W-:-:S03]  /*1080*/  MOV R6, R24 ;  /* 0x0000001800067202 */ /* 0x001fc60000000f00 */
[----:B-1-3--:R2:W-:Y:S04]  /*1090*/  STL.64 [R1+0x20], R12 ;  /* 0x0000200c01007387 */ /* 0x00a5e80000100a00 */
[----:B------:R-:W-:-:S07]  /*10a0*/  LEPC R20, `(.L_x_19) ;  /* 0x000000001014794e */ /* 0x000fce0000000000 */
[----:B--2---:R-:W-:Y:S05]  /*10b0*/  CALL.ABS.NOINC R14 ;  /* 0x000000000e007343 */ /* 0x004fea0003c00000 */
.L_x_19:
[----:B------:R-:W-:Y:S05]  /*10c0*/  EXIT ;  /* 0x000000000000794d */ /* 0x000fea0003800000 */
        .weak           $__internal_0_$__cuda_sm3x_div_rn_noftz_f32_slowpath
        .type           $__internal_0_$__cuda_sm3x_div_rn_noftz_f32_slowpath,@function
        .size           $__internal_0_$__cuda_sm3x_div_rn_noftz_f32_slowpath,(.L_x_32 - $__internal_0_$__cuda_sm3x_div_rn_noftz_f32_slowpath)
$__internal_0_$__cuda_sm3x_div_rn_noftz_f32_slowpath:
[----:B------:R-:W-:Y:S01]  /*10d0*/  SHF.R.U32.HI R6, RZ, 0x17, R3 ;  /* 0x00000017ff067819 */ /* 0x000fe20000011603 */
[----:B------:R-:W-:Y:S01]  /*10e0*/  BSSY.RECONVERGENT B1, `(.L_x_20) ;  /* 0x0000062000017945 */ /* 0x000fe20003800200 */
[----:B------:R-:W-:Y:S02]  /*10f0*/  SHF.R.U32.HI R5, RZ, 0x17, R0 ;  /* 0x00000017ff057819 */ /* 0x000fe40000011600 */
[----:B------:R-:W-:Y:S02]  /*1100*/  LOP3.LUT R6, R6, 0xff, RZ, 0xc0, !PT ;  /* 0x000000ff06067812 */ /* 0x000fe400078ec0ff */
[----:B------:R-:W-:-:S03]  /*1110*/  LOP3.LUT R7, R5, 0xff, RZ, 0xc0, !PT ;  /* 0x000000ff05077812 */ /* 0x000fc600078ec0ff */
[----:B------:R-:W-:Y:S01]  /*1120*/  VIADD R9, R6, 0xffffffff ;  /* 0xffffffff06097836 */ /* 0x000fe20000000000 */
[----:B------:R-:W-:-:S04]  /*1130*/  IADD3 R8, PT, PT, R7, -0x1, RZ ;  /* 0xffffffff07087810 */ /* 0x000fc80007ffe0ff */
[----:B------:R-:W-:-:S04]  /*1140*/  ISETP.GT.U32.AND P0, PT, R9, 0xfd, PT ;  /* 0x000000fd0900780c */ /* 0x000fc80003f04070 */
[----:B------:R-:W-:-:S13]  /*1150*/  ISETP.GT.U32.OR P0, PT, R8, 0xfd, P0 ;  /* 0x000000fd0800780c */ /* 0x000fda0000704470 */
[----:B------:R-:W-:Y:S01]  /*1160*/  @!P0 MOV R5, RZ ;  /* 0x000000ff00058202 */ /* 0x000fe20000000f00 */
[----:B------:R-:W-:Y:S06]  /*1170*/  @!P0 BRA `(.L_x_21) ;  /* 0x00000000005c8947 */ /* 0x000fec0003800000 */
[----:B------:R-:W-:Y:S02]  /*1180*/  FSETP.GTU.FTZ.AND P0, PT, |R0|, +INF , PT ;  /* 0x7f8000000000780b */ /* 0x000fe40003f1c200 */
[----:B------:R-:W-:-:S04]  /*1190*/  FSETP.GTU.FTZ.AND P1, PT, |R3|, +INF , PT ;  /* 0x7f8000000300780b */ /* 0x000fc80003f3c200 */
[----:B------:R-:W-:-:S13]  /*11a0*/  PLOP3.LUT P0, PT, P0, P1, PT, 0xf8, 0x8f ;  /* 0x00000000008f781c */ /* 0x000fda0000703f70 */
[----:B------:R-:W-:Y:S05]  /*11b0*/  @P0 BRA `(.L_x_22) ;  /* 0x00000004004c0947 */ /* 0x000fea0003800000 */
[----:B------:R-:W-:-:S13]  /*11c0*/  LOP3.LUT P0, RZ, R3, 0x7fffffff, R0, 0xc8, !PT ;  /* 0x7fffffff03ff7812 */ /* 0x000fda000780c800 */
[----:B------:R-:W-:Y:S05]  /*11d0*/  @!P0 BRA `(.L_x_23) ;  /* 0x00000004003c8947 */ /* 0x000fea0003800000 */
[C---:B------:R-:W-:Y:S02]  /*11e0*/  FSETP.NEU.FTZ.AND P2, PT, |R0|.reuse, +INF , PT ;  /* 0x7f8000000000780b */ /* 0x040fe40003f5d200 */
[----:B------:R-:W-:Y:S02]  /*11f0*/  FSETP.NEU.FTZ.AND P1, PT, |R3|, +INF , PT ;  /* 0x7f8000000300780b */ /* 0x000fe40003f3d200 */
[----:B------:R-:W-:-:S11]  /*1200*/  FSETP.NEU.FTZ.AND P0, PT, |R0|, +INF , PT ;  /* 0x7f8000000000780b */ /* 0x000fd60003f1d200 */
[----:B------:R-:W-:Y:S05]  /*1210*/  @!P1 BRA !P2, `(.L_x_23) ;  /* 0x00000004002c9947 */ /* 0x000fea0005000000 */
[----:B------:R-:W-:-:S04]  /*1220*/  LOP3.LUT P2, RZ, R0, 0x7fffffff, RZ, 0xc0, !PT ;  /* 0x7fffffff00ff7812 */ /* 0x000fc8000784c0ff */
[----:B------:R-:W-:-:S13]  /*1230*/  PLOP3.LUT P1, PT, P1, P2, PT, 0x2f, 0xf2 ;  /* 0x0000000000f2781c */ /* 0x000fda0000f24577 */
[----:B------:R-:W-:Y:S05]  /*1240*/  @P1 BRA `(.L_x_24) ;  /* 0x0000000400181947 */ /* 0x000fea0003800000 */
[----:B------:R-:W-:-:S04]  /*1250*/  LOP3.LUT P1, RZ, R3, 0x7fffffff, RZ, 0xc0, !PT ;  /* 0x7fffffff03ff7812 */ /* 0x000fc8000782c0ff */
[----:B------:R-:W-:-:S13]  /*1260*/  PLOP3.LUT P0, PT, P0, P1, PT, 0x2f, 0xf2 ;  /* 0x0000000000f2781c */ /* 0x000fda0000702577 */
[----:B------:R-:W-:Y:S05]  /*1270*/  @P0 BRA `(.L_x_25) ;  /* 0x0000000400000947 */ /* 0x000fea0003800000 */
[----:B------:R-:W-:Y:S02]  /*1280*/  ISETP.GE.AND P0, PT, R8, RZ, PT ;  /* 0x000000ff0800720c */ /* 0x000fe40003f06270 */
[----:B------:R-:W-:-:S11]  /*1290*/  ISETP.GE.AND P1, PT, R9, RZ, PT ;  /* 0x000000ff0900720c */ /* 0x000fd60003f26270 */
[----:B------:R-:W-:Y:S01]  /*12a0*/  @P0 MOV R5, RZ ;  /* 0x000000ff00050202 */ /* 0x000fe20000000f00 */
[----:B------:R-:W-:Y:S02]  /*12b0*/  @!P0 IMAD.MOV.U32 R5, RZ, RZ, -0x40 ;  /* 0xffffffc0ff058424 */ /* 0x000fe400078e00ff */
[----:B------:R-:W-:Y:S01]  /*12c0*/  @!P0 FFMA R0, R0, 1.84467440737095516160e+19, RZ ;  /* 0x5f80000000008823 */ /* 0x000fe200000000ff */
[----:B------:R-:W-:Y:S02]  /*12d0*/  @!P1 FFMA R3, R3, 1.84467440737095516160e+19, RZ ;  /* 0x5f80000003039823 */ /* 0x000fe400000000ff */
[----:B------:R-:W-:-:S07]  /*12e0*/  @!P1 IADD3 R5, PT, PT, R5, 0x40, RZ ;  /* 0x0000004005059810 */ /* 0x000fce0007ffe0ff */
.L_x_21:
[----:B------:R-:W-:Y:S01]  /*12f0*/  LEA R8, R6, 0xc0800000, 0x17 ;  /* 0xc080000006087811 */ /* 0x000fe200078eb8ff */
[----:B------:R-:W-:Y:S01]  /*1300*/  BSSY.RECONVERGENT B2, `(.L_x_26) ;  /* 0x0000036000027945 */ /* 0x000fe20003800200 */
[----:B------:R-:W-:Y:S02]  /*1310*/  IADD3 R7, PT, PT, R7, -0x7f, RZ ;  /* 0xffffff8107077810 */ /* 0x000fe40007ffe0ff */
[----:B------:R-:W-:-:S03]  /*1320*/  IADD3 R8, PT, PT, -R8, R3, RZ ;  /* 0x0000000308087210 */ /* 0x000fc60007ffe1ff */
[C---:B------:R-:W-:Y:S01]  /*1330*/  IMAD R0, R7.reuse, -0x800000, R0 ;  /* 0xff80000007007824 */ /* 0x040fe200078e0200 */
[----:B------:R0:W1:Y:S01]  /*1340*/  MUFU.RCP R3, R8 ;  /* 0x0000000800037308 */ /* 0x0000620000001000 */
[----:B------:R-:W-:Y:S01]  /*1350*/  FADD.FTZ R9, -R8, -RZ ;  /* 0x800000ff08097221 */ /* 0x000fe20000010100 */
[----:B0-----:R-:W-:-:S05]  /*1360*/  IADD3 R8, PT, PT, R7, 0x7f, -R6 ;  /* 0x0000007f07087810 */ /* 0x001fca0007ffe806 */
[----:B------:R-:W-:Y:S02]  /*1370*/  IMAD.IADD R5, R8, 0x1, R5 ;  /* 0x0000000108057824 */ /* 0x000fe400078e0205 */
[----:B-1----:R-:W-:-:S04]  /*1380*/  FFMA R10, R3, R9, 1 ;  /* 0x3f800000030a7423 */ /* 0x002fc80000000009 */
[----:B------:R-:W-:-:S04]  /*1390*/  FFMA R3, R3, R10, R3 ;  /* 0x0000000a03037223 */ /* 0x000fc80000000003 */
[----:B------:R-:W-:-:S04]  /*13a0*/  FFMA R10, R0, R3, RZ ;  /* 0x00000003000a7223 */ /* 0x000fc800000000ff */
[----:B------:R-:W-:-:S04]  /*13b0*/  FFMA R11, R9, R10, R0 ;  /* 0x0000000a090b7223 */ /* 0x000fc80000000000 */
[----:B------:R-:W-:-:S04]  /*13c0*/  FFMA R10, R3, R11, R10 ;  /* 0x0000000b030a7223 */ /* 0x000fc8000000000a */
[----:B------:R-:W-:-:S04]  /*13d0*/  FFMA R9, R9, R10, R0 ;  /* 0x0000000a09097223 */ /* 0x000fc80000000000 */
[----:B------:R-:W-:-:S05]  /*13e0*/  FFMA R0, R3, R9, R10 ;  /* 0x0000000903007223 */ /* 0x000fca000000000a */
[----:B------:R-:W-:-:S04]  /*13f0*/  SHF.R.U32.HI R6, RZ, 0x17, R0 ;  /* 0x00000017ff067819 */ /* 0x000fc80000011600 */
[----:B------:R-:W-:-:S04]  /*1400*/  LOP3.LUT R6, R6, 0xff, RZ, 0xc0, !PT ;  /* 0x000000ff06067812 */ /* 0x000fc800078ec0ff */
[----:B------:R-:W-:-:S04]  /*1410*/  IADD3 R11, PT, PT, R6, R5, RZ ;  /* 0x00000005060b7210 */ /* 0x000fc80007ffe0ff */
[----:B------:R-:W-:-:S04]  /*1420*/  IADD3 R6, PT, PT, R11, -0x1, RZ ;  /* 0xffffffff0b067810 */ /* 0x000fc80007ffe0ff */
[----:B------:R-:W-:-:S13]  /*1430*/  ISETP.GE.U32.AND P0, PT, R6, 0xfe, PT ;  /* 0x000000fe0600780c */ /* 0x000fda0003f06070 */
[----:B------:R-:W-:Y:S05]  /*1440*/  @!P0 BRA `(.L_x_27) ;  /* 0x0000000000808947 */ /* 0x000fea0003800000 */
[----:B------:R-:W-:-:S13]  /*1450*/  ISETP.GT.AND P0, PT, R11, 0xfe, PT ;  /* 0x000000fe0b00780c */ /* 0x000fda0003f04270 */
[----:B------:R-:W-:Y:S05]  /*1460*/  @P0 BRA `(.L_x_28) ;  /* 0x00000000006c0947 */ /* 0x000fea0003800000 */
[----:B------:R-:W-:-:S13]  /*1470*/  ISETP.GE.AND P0, PT, R11, 0x1, PT ;  /* 0x000000010b00780c */ /* 0x000fda0003f06270 */
[----:B------:R-:W-:Y:S05]  /*1480*/  @P0 BRA `(.L_x_29) ;  /* 0x0000000000740947 */ /* 0x000fea0003800000 */
[----:B------:R-:W-:Y:S02]  /*1490*/  ISETP.GE.AND P0, PT, R11, -0x18, PT ;  /* 0xffffffe80b00780c */ /* 0x000fe40003f06270 */
[----:B------:R-:W-:-:S11]  /*14a0*/  LOP3.LUT R0, R0, 0x80000000, RZ, 0xc0, !PT ;  /* 0x8000000000007812 */ /* 0x000fd600078ec0ff */
[----:B------:R-:W-:Y:S05]  /*14b0*/  @!P0 BRA `(.L_x_29) ;  /* 0x0000000000688947 */ /* 0x000fea0003800000 */
[-CC-:B------:R-:W-:Y:S01]  /*14c0*/  FFMA.RZ R5, R3, R9.reuse, R10.reuse ;  /* 0x0000000903057223 */ /* 0x180fe2000000c00a */
[----:B------:R-:W-:Y:S01]  /*14d0*/  IADD3 R8, PT, PT, R11, 0x20, RZ ;  /* 0x000000200b087810 */ /* 0x000fe20007ffe0ff */
[-CC-:B------:R-:W-:Y:S01]  /*14e0*/  FFMA.RM R6, R3, R9.reuse, R10.reuse ;  /* 0x0000000903067223 */ /* 0x180fe2000000400a */
[----:B------:R-:W-:Y:S02]  /*14f0*/  ISETP.NE.AND P2, PT, R11, RZ, PT ;  /* 0x000000ff0b00720c */ /* 0x000fe40003f45270 */
[----:B------:R-:W-:Y:S01]  /*1500*/  LOP3.LUT R7, R5, 0x7fffff, RZ, 0xc0, !PT ;  /* 0x007fffff05077812 */ /* 0x000fe200078ec0ff */
[----:B------:R-:W-:Y:S01]  /*1510*/  FFMA.RP R5, R3, R9, R10 ;  /* 0x0000000903057223 */ /* 0x000fe2000000800a */
[----:B------:R-:W-:Y:S01]  /*1520*/  IMAD.MOV R3, RZ, RZ, -R11 ;  /* 0x000000ffff037224 */ /* 0x000fe200078e0a0b */
[----:B------:R-:W-:Y:S02]  /*1530*/  ISETP.NE.AND P1, PT, R11, RZ, PT ;  /* 0x000000ff0b00720c */ /* 0x000fe40003f25270 */
[----:B------:R-:W-:-:S02]  /*1540*/  LOP3.LUT R7, R7, 0x800000, RZ, 0xfc, !PT ;  /* 0x0080000007077812 */ /* 0x000fc400078efcff */
[----:B------:R-:W-:Y:S02]  /*1550*/  FSETP.NEU.FTZ.AND P0, PT, R5, R6, PT ;  /* 0x000000060500720b */ /* 0x000fe40003f1d000 */
[----:B------:R-:W-:Y:S02]  /*1560*/  SHF.L.U32 R8, R7, R8, RZ ;  /* 0x0000000807087219 */ /* 0x000fe400000006ff */
[----:B------:R-:W-:Y:S02]  /*1570*/  SEL R6, R3, RZ, P2 ;  /* 0x000000ff03067207 */ /* 0x000fe40001000000 */
[----:B------:R-:W-:Y:S02]  /*1580*/  ISETP.NE.AND P1, PT, R8, RZ, P1 ;  /* 0x000000ff0800720c */ /* 0x000fe40000f25270 */
[----:B------:R-:W-:Y:S02]  /*1590*/  SHF.R.U32.HI R6, RZ, R6, R7 ;  /* 0x00000006ff067219 */ /* 0x000fe40000011607 */
[----:B------:R-:W-:-:S02]  /*15a0*/  PLOP3.LUT P0, PT, P0, P1, PT, 0xf8, 0x8f ;  /* 0x00000000008f781c */ /* 0x000fc40000703f70 */
[----:B------:R-:W-:Y:S02]  /*15b0*/  SHF.R.U32.HI R8, RZ, 0x1, R6 ;  /* 0x00000001ff087819 */ /* 0x000fe40000011606 */
[----:B------:R-:W-:-:S04]  /*15c0*/  SEL R3, RZ, 0x1, !P0 ;  /* 0x00000001ff037807 */ /* 0x000fc80004000000 */
[----:B------:R-:W-:-:S04]  /*15d0*/  LOP3.LUT R3, R3, 0x1, R8, 0xf8, !PT ;  /* 0x0000000103037812 */ /* 0x000fc800078ef808 */
[----:B------:R-:W-:-:S04]  /*15e0*/  LOP3.LUT R3, R3, R6, RZ, 0xc0, !PT ;  /* 0x0000000603037212 */ /* 0x000fc800078ec0ff */
[----:B------:R-:W-:-:S04]  /*15f0*/  IADD3 R3, PT, PT, R8, R3, RZ ;  /* 0x0000000308037210 */ /* 0x000fc80007ffe0ff */
[----:B------:R-:W-:Y:S01]  /*1600*/  LOP3.LUT R0, R3, R0, RZ, 0xfc, !PT ;  /* 0x0000000003007212 */ /* 0x000fe200078efcff */
[----:B------:R-:W-:Y:S06]  /*1610*/  BRA `(.L_x_29) ;  /* 0x0000000000107947 */ /* 0x000fec0003800000 */
.L_x_28:
[----:B------:R-:W-:-:S04]  /*1620*/  LOP3.LUT R0, R0, 0x80000000, RZ, 0xc0, !PT ;  /* 0x8000000000007812 */ /* 0x000fc800078ec0ff */
[----:B------:R-:W-:Y:S01]  /*1630*/  LOP3.LUT R0, R0, 0x7f800000, RZ, 0xfc, !PT ;  /* 0x7f80000000007812 */ /* 0x000fe200078efcff */
[----:B------:R-:W-:Y:S06]  /*1640*/  BRA `(.L_x_29) ;  /* 0x0000000000047947 */ /* 0x000fec0003800000 */
.L_x_27:
[----:B------:R-:W-:-:S07]  /*1650*/  LEA R0, R5, R0, 0x17 ;  /* 0x0000000005007211 */ /* 0x000fce00078eb8ff */
.L_x_29:
[----:B------:R-:W-:Y:S05]  /*1660*/  BSYNC.RECONVERGENT B2 ;  /* 0x0000000000027941 */ /* 0x000fea0003800200 */
.L_x_26:
[----:B------:R-:W-:Y:S05]  /*1670*/  BRA `(.L_x_30) ;  /* 0x0000000000207947 */ /* 0x000fea0003800000 */
.L_x_25:
[----:B------:R-:W-:-:S04]  /*1680*/  LOP3.LUT R0, R3, 0x80000000, R0, 0x48, !PT ;  /* 0x8000000003007812 */ /* 0x000fc800078e4800 */
[----:B------:R-:W-:Y:S01]  /*1690*/  LOP3.LUT R0, R0, 0x7f800000, RZ, 0xfc, !PT ;  /* 0x7f80000000007812 */ /* 0x000fe200078efcff */
[----:B------:R-:W-:Y:S06]  /*16a0*/  BRA `(.L_x_30) ;  /* 0x0000000000147947 */ /* 0x000fec0003800000 */
.L_x_24:
[----:B------:R-:W-:Y:S01]  /*16b0*/  LOP3.LUT R0, R3, 0x80000000, R0, 0x48, !PT ;  /* 0x8000000003007812 */ /* 0x000fe200078e4800 */
[----:B------:R-:W-:Y:S06]  /*16c0*/  BRA `(.L_x_30) ;  /* 0x00000000000c7947 */ /* 0x000fec0003800000 */
.L_x_23:
[----:B------:R-:W0:Y:S01]  /*16d0*/  MUFU.RSQ R0, -QNAN ;  /* 0xffc0000000007908 */ /* 0x000e220000001400 */
[----:B------:R-:W-:Y:S05]  /*16e0*/  BRA `(.L_x_30) ;  /* 0x0000000000047947 */ /* 0x000fea0003800000 */
.L_x_22:
[----:B------:R-:W-:-:S07]  /*16f0*/  FADD.FTZ R0, R0, R3 ;  /* 0x0000000300007221 */ /* 0x000fce0000010000 */
.L_x_30:
[----:B------:R-:W-:Y:S05]  /*1700*/  BSYNC.RECONVERGENT B1 ;  /* 0x0000000000017941 */ /* 0x000fea0003800200 */
.L_x_20:
[----:B------:R-:W-:-:S04]  /*1710*/  HFMA2 R5, -RZ, RZ, 0, 0 ;  /* 0x00000000ff057431 */ /* 0x000fc800000001ff */
[----:B0-----:R-:W-:Y:S05]  /*1720*/  RET.REL.NODEC R4 `(k_gain_ratio_step_4_f) ;  /* 0xffffffe804347950 */ /* 0x001fea0003c3ffff */
.L_x_31:
[----:B------:R-:W-:-:S00]  /*1730*/  BRA `(.L_x_31) ;  /* 0xfffffffc00fc7947 */ /* 0x000fc0000383ffff */
[----:B------:R-:W-:-:S00]  /*1740*/  NOP ;  /* 0x0000000000007918 */ /* 0x000fc00000000000 */
        /* <DEDUP_REMOVED lines=11> */
.L_x_32:


//--------------------- .nv.global.init           --------------------------
	.section	.nv.global.init,"aw",@progbits
.nv.global.init:
	.type		$str,@object
	.size		$str,($str$1 - $str)
$str:
        /*0000*/ 	.byte	0x63, 0x70, 0x20, 0x00
	.type		$str$1,@object
	.size		$str$1,(.L_1 - $str$1)
$str$1:
        /*0004*/ 	.byte	0x61, 0x63, 0x74, 0x75, 0x61, 0x6c, 0x3d, 0x25, 0x66, 0x2c, 0x20, 0x72, 0x68, 0x6f, 0x3d, 0x25
        /*0014*/ 	.byte	0x66, 0x2c, 0x20, 0x70, 0x72, 0x65, 0x64, 0x69, 0x63, 0x74, 0x65, 0x64, 0x3d, 0x25, 0x66, 0x2c
        /*0024*/ 	.byte	0x20, 0x73, 0x74, 0x65, 0x70, 0x5f, 0x74, 0x79, 0x70, 0x65, 0x3d, 0x25, 0x64, 0x2c, 0x20, 0x66
        /*0034*/ 	.byte	0x3d, 0x25, 0x66, 0x0a, 0x00
.L_1:


//--------------------- .nv.shared.reserved.0     --------------------------
	.section	.nv.shared.reserved.0,"aw",@nobits
	.weak		__nv_reservedSMEM_offset_0_alias
	.size		__nv_reservedSMEM_offset_0_alias, 0, 64
	.other		__nv_reservedSMEM_offset_0_alias,@"STO_CUDA_RESERVED_SHARED STV_DEFAULT"
__nv_reservedSMEM_offset_0_alias:
	.zero		0
	.zero		64


//--------------------- .nv.constant0.k_gain_ratio_step_4_f --------------------------
	.section	.nv.constant0.k_gain_ratio_step_4_f,"a",@progbits
	.sectionflags	@""
	.align	4
.nv.constant0.k_gain_ratio_step_4_f:
	.zero		988


//--------------------- SYMBOLS --------------------------

	.type		.nv.reservedSmem.offset0,@object
	.size		.nv.reservedSmem.offset0,0x4
	.type		vprintf,@function
